# CuTe-DSL kernel — source=cudnn_frontend_dsl family=gemm_swiglu
# config = {"ab_dtype": "BFloat16", "c_dtype": "BFloat16", "mma_mn": [64, 128], "cluster_mn": [2, 1]}


// ===== COMPILED SASS (sm_100a) =====

	.target	sm_100a

	.elftype	@"ET_EXEC"


//--------------------- .note.nv.tkinfo           --------------------------
	.section	.note.nv.tkinfo,"",@"SHT_NOTE"
	.sectionflags	@"SHF_NOTE_NV_TKINFO"
	.tkinfo
        /*0018*/ 	.word	0x00000081
        /*0030*/ 	.string	""
        /*0030*/ 	.string	"ptxas"
        /*0030*/ 	.string	"Cuda compilation tools, release 12.9, V12.9.83"
        /*0030*/ 	.string	"Build system must define TOOLS_VERSION_EXTENDED"
        /*0030*/ 	.string	"-O 3 -arch sm_100a "



//--------------------- .note.nv.cuver            --------------------------
	.section	.note.nv.cuver,"",@"SHT_NOTE"
	.sectionflags	@"SHF_NOTE_NV_CUVER"
        /*0018*/ 	.short	0x0001
        /*001a*/ 	.short	0x0064
        /*001c*/ 	.short	0x0001
        /*001e*/ 	.short	0x0000
        /*0020*/ 	.short	0x0001
        /*0022*/ 	.short	0x0000


//--------------------- .nv.info                  --------------------------
	.section	.nv.info,"",@"SHT_CUDA_INFO"
	.align	4


	//----- nvinfo : EIATTR_REGCOUNT
	.align		4
        /*0000*/ 	.byte	0x04, 0x2f
        /*0002*/ 	.short	(.L_4 - .L_3)
	.align		4
.L_3:
        /*0004*/ 	.word	index@(kernel_cutlass_kernel_cudnngemm_swigludense_gemm_persistent_swigluPersistentDenseGemmKernel_object_at__TiledMMA_ThrLayoutVMNK11110000_PermutationMNK____MMAAtom_ThrID10_ShapeMNK6412816_TVL_0)
        /*0008*/ 	.word	0x00000065


	//----- nvinfo : EIATTR_FRAME_SIZE
	.align		4
.L_4:
        /*000c*/ 	.byte	0x04, 0x11
        /*000e*/ 	.short	(.L_6 - .L_5)
	.align		4
.L_5:
        /*0010*/ 	.word	index@($__internal_2_$__cuda_sm10x_tcgen05_guardrail_trap_unallocated_columns_being_dealloced)
        /*0014*/ 	.word	0x00000000


	//----- nvinfo : EIATTR_FRAME_SIZE
	.align		4
.L_6:
        /*0018*/ 	.byte	0x04, 0x11
        /*001a*/ 	.short	(.L_8 - .L_7)
	.align		4
.L_7:
        /*001c*/ 	.word	index@($__internal_1_$__cuda_sm10x_tcgen05_guardrail_trap_phase_invalid_during_alloc)
        /*0020*/ 	.word	0x00000000


	//----- nvinfo : EIATTR_FRAME_SIZE
	.align		4
.L_8:
        /*0024*/ 	.byte	0x04, 0x11
        /*0026*/ 	.short	(.L_10 - .L_9)
	.align		4
.L_9:
        /*0028*/ 	.word	index@($__internal_0_$__cuda_sm10x_tcgen05_guardrail_trap_col_being_dealloced_not_returned_by_alloc)
        /*002c*/ 	.word	0x00000000


	//----- nvinfo : EIATTR_FRAME_SIZE
	.align		4
.L_10:
        /*0030*/ 	.byte	0x04, 0x11
        /*0032*/ 	.short	(.L_12 - .L_11)
	.align		4
.L_11:
        /*0034*/ 	.word	index@(kernel_cutlass_kernel_cudnngemm_swigludense_gemm_persistent_swigluPersistentDenseGemmKernel_object_at__TiledMMA_ThrLayoutVMNK11110000_PermutationMNK____MMAAtom_ThrID10_ShapeMNK6412816_TVL_0)
        /*0038*/ 	.word	0x00000000


	//----- nvinfo : EIATTR_MIN_STACK_SIZE
	.align		4
.L_12:
        /*003c*/ 	.byte	0x04, 0x12
        /*003e*/ 	.short	(.L_14 - .L_13)
	.align		4
.L_13:
        /*0040*/ 	.word	index@(kernel_cutlass_kernel_cudnngemm_swigludense_gemm_persistent_swigluPersistentDenseGemmKernel_object_at__TiledMMA_ThrLayoutVMNK11110000_PermutationMNK____MMAAtom_ThrID10_ShapeMNK6412816_TVL_0)
        /*0044*/ 	.word	0x00000000
.L_14:


//--------------------- .nv.info.kernel_cutlass_kernel_cudnngemm_swigludense_gemm_persistent_swigluPersistentDenseGemmKernel_object_at__TiledMMA_ThrLayoutVMNK11110000_PermutationMNK____MMAAtom_ThrID10_ShapeMNK6412816_TVL_0 --------------------------
	.section	.nv.info.kernel_cutlass_kernel_cudnngemm_swigludense_gemm_persistent_swigluPersistentDenseGemmKernel_object_at__TiledMMA_ThrLayoutVMNK11110000_PermutationMNK____MMAAtom_ThrID10_ShapeMNK6412816_TVL_0,"",@"SHT_CUDA_INFO"
	.sectionflags	@""
	.align	4


	//----- nvinfo : EIATTR_CUDA_API_VERSION
	.align		4
        /*0000*/ 	.byte	0x04, 0x37
        /*0002*/ 	.short	(.L_16 - .L_15)
.L_15:
        /*0004*/ 	.word	0x00000081


	//----- nvinfo : EIATTR_KPARAM_INFO
	.align		4
.L_16:
        /*0008*/ 	.byte	0x04, 0x17
        /*000a*/ 	.short	(.L_18 - .L_17)
.L_17:
        /*000c*/ 	.word	0x00000000
        /*0010*/ 	.short	0x0008
        /*0012*/ 	.short	0x0264
        /*0014*/ 	.byte	0x00, 0xf0, 0x11, 0x00


	//----- nvinfo : EIATTR_KPARAM_INFO
	.align		4
.L_18:
        /*0018*/ 	.byte	0x04, 0x17
        /*001a*/ 	.short	(.L_20 - .L_19)
.L_19:
        /*001c*/ 	.word	0x00000000
        /*0020*/ 	.short	0x0007
        /*0022*/ 	.short	0x0258
        /*0024*/ 	.byte	0x00, 0xf0, 0x31, 0x00


	//----- nvinfo : EIATTR_KPARAM_INFO
	.align		4
.L_20:
        /*0028*/ 	.byte	0x04, 0x17
        /*002a*/ 	.short	(.L_22 - .L_21)
.L_21:
        /*002c*/ 	.word	0x00000000
        /*0030*/ 	.short	0x0006
        /*0032*/ 	.short	0x024c
        /*0034*/ 	.byte	0x00, 0xf0, 0x31, 0x00


	//----- nvinfo : EIATTR_KPARAM_INFO
	.align		4
.L_22:
        /*0038*/ 	.byte	0x04, 0x17
        /*003a*/ 	.short	(.L_24 - .L_23)
.L_23:
        /*003c*/ 	.word	0x00000000
        /*0040*/ 	.short	0x0005
        /*0042*/ 	.short	0x0240
        /*0044*/ 	.byte	0x00, 0xf0, 0x31, 0x00


	//----- nvinfo : EIATTR_KPARAM_INFO
	.align		4
.L_24:
        /*0048*/ 	.byte	0x04, 0x17
        /*004a*/ 	.short	(.L_26 - .L_25)
.L_25:
        /*004c*/ 	.word	0x00000000
        /*0050*/ 	.short	0x0004
        /*0052*/ 	.short	0x01c0
        /*0054*/ 	.byte	0x00, 0xf0, 0x01, 0x02


	//----- nvinfo : EIATTR_KPARAM_INFO
	.align		4
.L_26:
        /*0058*/ 	.byte	0x04, 0x17
        /*005a*/ 	.short	(.L_28 - .L_27)
.L_27:
        /*005c*/ 	.word	0x00000000
        /*0060*/ 	.short	0x0003
        /*0062*/ 	.short	0x0140
        /*0064*/ 	.byte	0x00, 0xf0, 0x01, 0x02


	//----- nvinfo : EIATTR_KPARAM_INFO
	.align		4
.L_28:
        /*0068*/ 	.byte	0x04, 0x17
        /*006a*/ 	.short	(.L_30 - .L_29)
.L_29:
        /*006c*/ 	.word	0x00000000
        /*0070*/ 	.short	0x0002
        /*0072*/ 	.short	0x00c0
        /*0074*/ 	.byte	0x00, 0xf0, 0x01, 0x02


	//----- nvinfo : EIATTR_KPARAM_INFO
	.align		4
.L_30:
        /*0078*/ 	.byte	0x04, 0x17
        /*007a*/ 	.short	(.L_32 - .L_31)
.L_31:
        /*007c*/ 	.word	0x00000000
        /*0080*/ 	.short	0x0001
        /*0082*/ 	.short	0x0040
        /*0084*/ 	.byte	0x00, 0xf0, 0x01, 0x02


	//----- nvinfo : EIATTR_KPARAM_INFO
	.align		4
.L_32:
        /*0088*/ 	.byte	0x04, 0x17
        /*008a*/ 	.short	(.L_34 - .L_33)
.L_33:
        /*008c*/ 	.word	0x00000000
        /*0090*/ 	.short	0x0000
        /*0092*/ 	.short	0x0000
        /*0094*/ 	.byte	0x00, 0xf0, 0x0d, 0x00


	//----- nvinfo : EIATTR_AT_ENTRY_FRAGMENTS
	.align		4
.L_34:
        /*0098*/ 	.byte	0x04, 0x4f
        /*009a*/ 	.short	(.L_36 - .L_35)


	//   ....[0]....
.L_35:
        /*009c*/ 	.word	0x00000004


	//----- nvinfo : EIATTR_RESERVED_SMEM_USED
	.align		4
.L_36:
        /*00a0*/ 	.byte	0x01, 0x41
	.zero		2


	//----- nvinfo : EIATTR_SPARSE_MMA_MASK
	.align		4
        /*00a4*/ 	.byte	0x03, 0x50
        /*00a6*/ 	.short	0x0000


	//----- nvinfo : EIATTR_TCGEN05_1CTA_USED
	.align		4
        /*00a8*/ 	.byte	0x01, 0x51
	.zero		2


	//----- nvinfo : EIATTR_MAXREG_COUNT
	.align		4
        /*00ac*/ 	.byte	0x03, 0x1b
        /*00ae*/ 	.short	0x00ff


	//----- nvinfo : EIATTR_NUM_BARRIERS
	.align		4
        /*00b0*/ 	.byte	0x02, 0x4c
        /*00b2*/ 	.byte	0x03
	.zero		1


	//----- nvinfo : EIATTR_INT_WARP_WIDE_INSTR_OFFSETS
	.align		4
        /*00b4*/ 	.byte	0x04, 0x31
        /*00b6*/ 	.short	(.L_38 - .L_37)


	//   ....[0]....
.L_37:
        /*00b8*/ 	.word	0x00003eb0


	//   ....[1]....
        /*00bc*/ 	.word	0x00003ef0


	//----- nvinfo : EIATTR_COOP_GROUP_MASK_REGIDS
	.align		4
.L_38:
        /*00c0*/ 	.byte	0x04, 0x29
        /*00c2*/ 	.short	(.L_40 - .L_39)


	//   ....[0]....
.L_39:
        /*00c4*/ 	.word	0xffffffff


	//   ....[1]....
        /*00c8*/ 	.word	0xffffffff


	//   ....[2]....
        /*00cc*/ 	.word	0xffffffff


	//   ....[3]....
        /*00d0*/ 	.word	0xffffffff


	//   ....[4]....
        /*00d4*/ 	.word	0xffffffff


	//   ....[5]....
        /*00d8*/ 	.word	0xffffffff


	//   ....[6]....
        /*00dc*/ 	.word	0xffffffff


	//----- nvinfo : EIATTR_COOP_GROUP_INSTR_OFFSETS
	.align		4
.L_40:
        /*00e0*/ 	.byte	0x04, 0x28
        /*00e2*/ 	.short	(.L_42 - .L_41)


	//   ....[0]....
.L_41:
        /*00e4*/ 	.word	0x00000410


	//   ....[1]....
        /*00e8*/ 	.word	0x000005c0


	//   ....[2]....
        /*00ec*/ 	.word	0x00000660


	//   ....[3]....
        /*00f0*/ 	.word	0x00001970


	//   ....[4]....
        /*00f4*/ 	.word	0x00001c30


	//   ....[5]....
        /*00f8*/ 	.word	0x00003d40


	//   ....[6]....
        /*00fc*/ 	.word	0x00003fa0


	//----- nvinfo : EIATTR_VRC_CTA_INIT_COUNT
	.align		4
.L_42:
        /*0100*/ 	.byte	0x02, 0x4a
        /*0102*/ 	.byte	0x80
	.zero		1


	//----- nvinfo : EIATTR_MBARRIER_INSTR_OFFSETS
	.align		4
        /*0104*/ 	.byte	0x04, 0x39
        /*0106*/ 	.short	(.L_44 - .L_43)


	//   ....[0]....
.L_43:
        /*0108*/ 	.word	0x000002e0
        /*010c*/ 	.word	0x000000ff
        /*0110*/ 	.word	0x00000000
        /*0114*/ 	.short	0x0100
        /*0116*/ 	.byte	0x06
	.zero		1


	//   ....[1]....
        /*0118*/ 	.word	0x000002f0
        /*011c*/ 	.word	0x000000ff
        /*0120*/ 	.word	0x00000008
        /*0124*/ 	.short	0x0100
        /*0126*/ 	.byte	0x06
	.zero		1


	//   ....[2]....
        /*0128*/ 	.word	0x00000300
        /*012c*/ 	.word	0x000000ff
        /*0130*/ 	.word	0x00000010
        /*0134*/ 	.short	0x0100
        /*0136*/ 	.byte	0x06
	.zero		1


	//   ....[3]....
        /*0138*/ 	.word	0x00000310
        /*013c*/ 	.word	0x000000ff
        /*0140*/ 	.word	0x00000018
        /*0144*/ 	.short	0x0100
        /*0146*/ 	.byte	0x06
	.zero		1


	//   ....[4]....
        /*0148*/ 	.word	0x00000320
        /*014c*/ 	.word	0x000000ff
        /*0150*/ 	.word	0x00000020
        /*0154*/ 	.short	0x0100
        /*0156*/ 	.byte	0x06
	.zero		1


	//   ....[5]....
        /*0158*/ 	.word	0x00000330
        /*015c*/ 	.word	0x000000ff
        /*0160*/ 	.word	0x00000028
        /*0164*/ 	.short	0x0100
        /*0166*/ 	.byte	0x06
	.zero		1


	//   ....[6]....
        /*0168*/ 	.word	0x00000340
        /*016c*/ 	.word	0x000000ff
        /*0170*/ 	.word	0x00000030
        /*0174*/ 	.short	0x0100
        /*0176*/ 	.byte	0x06
	.zero		1


	//   ....[7]....
        /*0178*/ 	.word	0x00000350
        /*017c*/ 	.word	0x000000ff
        /*0180*/ 	.word	0x00000038
        /*0184*/ 	.short	0x0100
        /*0186*/ 	.byte	0x06
	.zero		1


	//   ....[8]....
        /*0188*/ 	.word	0x00000360
        /*018c*/ 	.word	0x000000ff
        /*0190*/ 	.word	0x00000040
        /*0194*/ 	.short	0x0100
        /*0196*/ 	.byte	0x06
	.zero		1


	//   ....[9]....
        /*0198*/ 	.word	0x00000370
        /*019c*/ 	.word	0x000000ff
        /*01a0*/ 	.word	0x00000048
        /*01a4*/ 	.short	0x0100
        /*01a6*/ 	.byte	0x06
	.zero		1


	//   ....[10]....
        /*01a8*/ 	.word	0x00000380
        /*01ac*/ 	.word	0x000000ff
        /*01b0*/ 	.word	0x00000050
        /*01b4*/ 	.short	0x0100
        /*01b6*/ 	.byte	0x06
	.zero		1


	//   ....[11]....
        /*01b8*/ 	.word	0x00000390
        /*01bc*/ 	.word	0x000000ff
        /*01c0*/ 	.word	0x00000058
        /*01c4*/ 	.short	0x0100
        /*01c6*/ 	.byte	0x06
	.zero		1


	//   ....[12]....
        /*01c8*/ 	.word	0x000003a0
        /*01cc*/ 	.word	0x000000ff
        /*01d0*/ 	.word	0x00000060
        /*01d4*/ 	.short	0x0100
        /*01d6*/ 	.byte	0x06
	.zero		1


	//   ....[13]....
        /*01d8*/ 	.word	0x000003b0
        /*01dc*/ 	.word	0x000000ff
        /*01e0*/ 	.word	0x00000068
        /*01e4*/ 	.short	0x0100
        /*01e6*/ 	.byte	0x06
	.zero		1


	//   ....[14]....
        /*01e8*/ 	.word	0x00000530
        /*01ec*/ 	.word	0x000000ff
        /*01f0*/ 	.word	0x00000070
        /*01f4*/ 	.short	0x0100
        /*01f6*/ 	.byte	0x07
	.zero		1


	//   ....[15]....
        /*01f8*/ 	.word	0x00000540
        /*01fc*/ 	.word	0x000000ff
        /*0200*/ 	.word	0x00000078
        /*0204*/ 	.short	0x0100
        /*0206*/ 	.byte	0x07
	.zero		1


	//   ....[16]....
        /*0208*/ 	.word	0x00000550
        /*020c*/ 	.word	0x000000ff
        /*0210*/ 	.word	0x00000080
        /*0214*/ 	.short	0x0100
        /*0216*/ 	.byte	0x07
	.zero		1


	//   ....[17]....
        /*0218*/ 	.word	0x00000560
        /*021c*/ 	.word	0x000000ff
        /*0220*/ 	.word	0x00000088
        /*0224*/ 	.short	0x0100
        /*0226*/ 	.byte	0x07
	.zero		1


	//   ....[18]....
        /*0228*/ 	.word	0x00000a90
        /*022c*/ 	.word	0x000000ff
        /*0230*/ 	.word	0x00000038
        /*0234*/ 	.short	0x010a
        /*0236*/ 	.byte	0x05
	.zero		1


	//   ....[19]....
        /*0238*/ 	.word	0x00000bc0
        /*023c*/ 	.word	0x000000ff
        /*0240*/ 	.word	0x00000038
        /*0244*/ 	.short	0x010a
        /*0246*/ 	.byte	0x09
	.zero		1


	//   ....[20]....
        /*0248*/ 	.word	0x00000cf0
        /*024c*/ 	.word	0x000000ff
        /*0250*/ 	.word	0x00000038
        /*0254*/ 	.short	0x010a
        /*0256*/ 	.byte	0x1e
	.zero		1


	//   ....[21]....
        /*0258*/ 	.word	0x000010b0
        /*025c*/ 	.word	0x000000ff
        /*0260*/ 	.word	0x00000038
        /*0264*/ 	.short	0x010a
        /*0266*/ 	.byte	0x05
	.zero		1


	//   ....[22]....
        /*0268*/ 	.word	0x00001440
        /*026c*/ 	.word	0x000000ff
        /*0270*/ 	.word	0x00000000
        /*0274*/ 	.short	0x010a
        /*0276*/ 	.byte	0x06
	.zero		1


	//   ....[23]....
        /*0278*/ 	.word	0x00001470
        /*027c*/ 	.word	0x000000ff
        /*0280*/ 	.word	0x00000080
        /*0284*/ 	.short	0x010a
        /*0286*/ 	.byte	0x07
	.zero		1


	//   ....[24]....
        /*0288*/ 	.word	0x00001610
        /*028c*/ 	.word	0x000000ff
        /*0290*/ 	.word	0x00000000
        /*0294*/ 	.short	0x010a
        /*0296*/ 	.byte	0x05
	.zero		1


	//   ....[25]....
        /*0298*/ 	.word	0x00001770
        /*029c*/ 	.word	0x000000ff
        /*02a0*/ 	.word	0x00000000
        /*02a4*/ 	.short	0x010a
        /*02a6*/ 	.byte	0x06
	.zero		1


	//   ....[26]....
        /*02a8*/ 	.word	0x00001900
        /*02ac*/ 	.word	0x00000002
        /*02b0*/ 	.word	0x00000080
        /*02b4*/ 	.short	0x010a
        /*02b6*/ 	.byte	0xff
	.zero		1


	//   ....[27]....
        /*02b8*/ 	.word	0x00002230
        /*02bc*/ 	.word	0x00000003
        /*02c0*/ 	.word	0x00000070
        /*02c4*/ 	.short	0x010a
        /*02c6*/ 	.byte	0xff
	.zero		1


	//   ....[28]....
        /*02c8*/ 	.word	0x00003b10
        /*02cc*/ 	.word	0x00000003
        /*02d0*/ 	.word	0x00000080
        /*02d4*/ 	.short	0x0101
        /*02d6*/ 	.byte	0xff
	.zero		1


	//   ....[29]....
        /*02d8*/ 	.word	0x00004000
        /*02dc*/ 	.word	0x00000002
        /*02e0*/ 	.word	0x00000038
        /*02e4*/ 	.short	0x010a
        /*02e6*/ 	.byte	0xff
	.zero		1


	//   ....[30]....
        /*02e8*/ 	.word	0x00004080
        /*02ec*/ 	.word	0x00000002
        /*02f0*/ 	.word	0x00000038
        /*02f4*/ 	.short	0x010a
        /*02f6*/ 	.byte	0xff
	.zero		1


	//   ....[31]....
        /*02f8*/ 	.word	0x00004100
        /*02fc*/ 	.word	0x00000002
        /*0300*/ 	.word	0x00000080
        /*0304*/ 	.short	0x010a
        /*0306*/ 	.byte	0xff
	.zero		1


	//   ....[32]....
        /*0308*/ 	.word	0x00004180
        /*030c*/ 	.word	0x00000002
        /*0310*/ 	.word	0x00000000
        /*0314*/ 	.short	0x010a
        /*0316*/ 	.byte	0xff
	.zero		1


	//   ....[33]....
        /*0318*/ 	.word	0x000041e0
        /*031c*/ 	.word	0x00000002
        /*0320*/ 	.word	0x00000080
        /*0324*/ 	.short	0x010a
        /*0326*/ 	.byte	0xff
	.zero		1


	//   ....[34]....
        /*0328*/ 	.word	0x00004240
        /*032c*/ 	.word	0x00000003
        /*0330*/ 	.word	0x00000070
        /*0334*/ 	.short	0x010a
        /*0336*/ 	.byte	0xff
	.zero		1


	//----- nvinfo : EIATTR_NUM_MBARRIERS
	.align		4
.L_44:
        /*0338*/ 	.byte	0x03, 0x38
        /*033a*/ 	.short	0x0012


	//----- nvinfo : EIATTR_EXIT_INSTR_OFFSETS
	.align		4
        /*033c*/ 	.byte	0x04, 0x1c
        /*033e*/ 	.short	(.L_46 - .L_45)


	//   ....[0]....
.L_45:
        /*0340*/ 	.word	0x00001930


	//   ....[1]....
        /*0344*/ 	.word	0x00003fc0


	//----- nvinfo : EIATTR_REQNTID
	.align		4
.L_46:
        /*0348*/ 	.byte	0x04, 0x10
        /*034a*/ 	.short	(.L_48 - .L_47)
.L_47:
        /*034c*/ 	.word	0x000000c0
        /*0350*/ 	.word	0x00000001
        /*0354*/ 	.word	0x00000001


	//----- nvinfo : EIATTR_CRS_STACK_SIZE
	.align		4
.L_48:
        /*0358*/ 	.byte	0x04, 0x1e
        /*035a*/ 	.short	(.L_50 - .L_49)
.L_49:
        /*035c*/ 	.word	0x00000000


	//----- nvinfo : EIATTR_CBANK_PARAM_SIZE
	.align		4
.L_50:
        /*0360*/ 	.byte	0x03, 0x19
        /*0362*/ 	.short	0x0268


	//----- nvinfo : EIATTR_PARAM_CBANK
	.align		4
        /*0364*/ 	.byte	0x04, 0x0a
        /*0366*/ 	.short	(.L_52 - .L_51)
	.align		4
.L_51:
        /*0368*/ 	.word	index@(.nv.constant0.kernel_cutlass_kernel_cudnngemm_swigludense_gemm_persistent_swigluPersistentDenseGemmKernel_object_at__TiledMMA_ThrLayoutVMNK11110000_PermutationMNK____MMAAtom_ThrID10_ShapeMNK6412816_TVL_0)
        /*036c*/ 	.short	0x0380
        /*036e*/ 	.short	0x0268


	//----- nvinfo : EIATTR_SW_WAR
	.align		4
.L_52:
        /*0370*/ 	.byte	0x04, 0x36
        /*0372*/ 	.short	(.L_54 - .L_53)
.L_53:
        /*0374*/ 	.word	0x00000008
.L_54:


//--------------------- .nv.compat                --------------------------
	.section	.nv.compat,"",@"SHT_CUDA_COMPAT_INFO"
	.align	4
        /*0000*/ 	.byte	0x02, 0x02, 0x02, 0x00, 0x02, 0x05, 0x05, 0x00, 0x02, 0x03, 0x01, 0x00, 0x02, 0x06, 0x01, 0x00


//--------------------- .nv.callgraph             --------------------------
	.section	.nv.callgraph,"",@"SHT_CUDA_CALLGRAPH"
	.align	4
	.sectionentsize	8
	.align		4
        /*0000*/ 	.word	0x00000000
	.align		4
        /*0004*/ 	.word	0xffffffff
	.align		4
        /*0008*/ 	.word	0x00000000
	.align		4
        /*000c*/ 	.word	0xfffffffe
	.align		4
        /*0010*/ 	.word	0x00000000
	.align		4
        /*0014*/ 	.word	0xfffffffd
	.align		4
        /*0018*/ 	.word	0x00000000
	.align		4
        /*001c*/ 	.word	0xfffffffc


//--------------------- .text.kernel_cutlass_kernel_cudnngemm_swigludense_gemm_persistent_swigluPersistentDenseGemmKernel_object_at__TiledMMA_ThrLayoutVMNK11110000_PermutationMNK____MMAAtom_ThrID10_ShapeMNK6412816_TVL_0 --------------------------
	.section	.text.kernel_cutlass_kernel_cudnngemm_swigludense_gemm_persistent_swigluPersistentDenseGemmKernel_object_at__TiledMMA_ThrLayoutVMNK11110000_PermutationMNK____MMAAtom_ThrID10_ShapeMNK6412816_TVL_0,"ax",@progbits
	.align	128
        .global         kernel_cutlass_kernel_cudnngemm_swigludense_gemm_persistent_swigluPersistentDenseGemmKernel_object_at__TiledMMA_ThrLayoutVMNK11110000_PermutationMNK____MMAAtom_ThrID10_ShapeMNK6412816_TVL_0
        .type           kernel_cutlass_kernel_cudnngemm_swigludense_gemm_persistent_swigluPersistentDenseGemmKernel_object_at__TiledMMA_ThrLayoutVMNK11110000_PermutationMNK____MMAAtom_ThrID10_ShapeMNK6412816_TVL_0,@function
        .size           kernel_cutlass_kernel_cudnngemm_swigludense_gemm_persistent_swigluPersistentDenseGemmKernel_object_at__TiledMMA_ThrLayoutVMNK11110000_PermutationMNK____MMAAtom_ThrID10_ShapeMNK6412816_TVL_0,(.L_x_56 - kernel_cutlass_kernel_cudnngemm_swigludense_gemm_persistent_swigluPersistentDenseGemmKernel_object_at__TiledMMA_ThrLayoutVMNK11110000_PermutationMNK____MMAAtom_ThrID10_ShapeMNK6412816_TVL_0)
        .other          kernel_cutlass_kernel_cudnngemm_swigludense_gemm_persistent_swigluPersistentDenseGemmKernel_object_at__TiledMMA_ThrLayoutVMNK11110000_PermutationMNK____MMAAtom_ThrID10_ShapeMNK6412816_TVL_0,@"STO_CUDA_ENTRY STV_DEFAULT"
kernel_cutlass_kernel_cudnngemm_swigludense_gemm_persistent_swigluPersistentDenseGemmKernel_object_at__TiledMMA_ThrLayoutVMNK11110000_PermutationMNK____MMAAtom_ThrID10_ShapeMNK6412816_TVL_0:
.text.kernel_cutlass_kernel_cudnngemm_swigludense_gemm_persistent_swigluPersistentDenseGemmKernel_object_at__TiledMMA_ThrLayoutVMNK11110000_PermutationMNK____MMAAtom_ThrID10_ShapeMNK6412816_TVL_0:
[----:B------:R-:W1:Y:S01]  /*0000*/  LDC R1, c[0x0][0x37c] ;  /* 0x0000df00ff017b82 */ /* 0x000e620000000800 */
[----:B------:R-:W2:Y:S07]  /*0010*/  S2R R0, SR_TID.X ;  /* 0x0000000000007919 */ /* 0x000eae0000002100 */
[----:B------:R-:W3:Y:S01]  /*0020*/  S2UR UR4, SR_CgaCtaId ;  /* 0x00000000000479c3 */ /* 0x000ee20000008800 */
[----:B------:R-:W4:Y:S01]  /*0030*/  LDCU.U8 UR6, c[0x0][0x382] ;  /* 0x00007040ff0677ac */ /* 0x000f220008000000 */
[----:B------:R-:W5:Y:S01]  /*0040*/  LDCU.U8 UR5, c[0x0][0x381] ;  /* 0x00007020ff0577ac */ /* 0x000f620008000000 */
[----:B------:R-:W2:Y:S01]  /*0050*/  LDCU UR7, c[0x0][0x36c] ;  /* 0x00006d80ff0777ac */ /* 0x000ea20008000800 */
[----:B------:R-:W-:Y:S01]  /*0060*/  UMOV UR19, 0x1 ;  /* 0x0000000100137882 */ /* 0x000fe20000000000 */
[----:B----4-:R-:W-:-:S02]  /*0070*/  ULOP3.LUT UR6, UR6, 0x1, URZ, 0xc0, !UPT ;  /* 0x0000000106067892 */ /* 0x010fc4000f8ec0ff */
[----:B-----5:R-:W-:Y:S02]  /*0080*/  ULOP3.LUT UR5, UR5, 0x1, URZ, 0xc0, !UPT ;  /* 0x0000000105057892 */ /* 0x020fe4000f8ec0ff */
[----:B---3--:R-:W-:Y:S02]  /*0090*/  ULEA.HI UR8, UR4, UR4, URZ, 0x1 ;  /* 0x0000000404087291 */ /* 0x008fe4000f8f08ff */
[----:B--2---:R-:W-:Y:S02]  /*00a0*/  UISETP.EQ.U32.AND UP4, UPT, UR7, 0x1, UPT ;  /* 0x000000010700788c */ /* 0x004fe4000bf82070 */
[----:B------:R-:W-:Y:S01]  /*00b0*/  ULOP3.LUT UR8, UR8, 0xfffffffe, URZ, 0xc0, !UPT ;  /* 0xfffffffe08087892 */ /* 0x000fe2000f8ec0ff */
[----:B------:R-:W-:Y:S01]  /*00c0*/  SHF.R.U32.HI R69, RZ, 0x5, R0 ;  /* 0x00000005ff457819 */ /* 0x000fe20000011600 */
[----:B------:R-:W-:Y:S02]  /*00d0*/  UISETP.NE.U32.AND UP6, UPT, UR6, 0x1, UPT ;  /* 0x000000010600788c */ /* 0x000fe4000bfc5070 */
[----:B------:R-:W-:Y:S01]  /*00e0*/  UIADD3 UR18, UPT, UPT, -UR8, UR4, URZ ;  /* 0x0000000408127290 */ /* 0x000fe2000fffe1ff */
[C---:B------:R-:W-:Y:S01]  /*00f0*/  ISETP.NE.AND P1, PT, R69.reuse, 0x5, PT ;  /* 0x000000054500780c */ /* 0x040fe20003f25270 */
[----:B------:R-:W-:Y:S01]  /*0100*/  UISETP.NE.U32.AND UP5, UPT, UR5, 0x1, UPT ;  /* 0x000000010500788c */ /* 0x000fe2000bfa5070 */
[----:B------:R-:W-:Y:S01]  /*0110*/  ISETP.NE.AND P0, PT, R69, RZ, PT ;  /* 0x000000ff4500720c */ /* 0x000fe20003f05270 */
[----:B------:R-:W-:-:S10]  /*0120*/  USHF.L.U32 UR19, UR19, UR18, URZ ;  /* 0x0000001213137299 */ /* 0x000fd400080006ff */
[----:B-1----:R-:W-:Y:S05]  /*0130*/  @P1 BRA `(.L_x_0) ;  /* 0x0000000000381947 */ /* 0x002fea0003800000 */
[----:B------:R-:W1:Y:S02]  /*0140*/  LDCU.64 UR6, c[0x0][0x348] ;  /* 0x00006900ff0677ac */ /* 0x000e640008000a00 */
[----:B-1----:R-:W-:Y:S02]  /*0150*/  UIADD3 UR12, UP3, UPT, UR6, 0x40, URZ ;  /* 0x00000040060c7890 */ /* 0x002fe4000ff7e0ff */
[----:B------:R-:W-:Y:S02]  /*0160*/  UIADD3 UR10, UP2, UPT, UR6, 0xc0, URZ ;  /* 0x000000c0060a7890 */ /* 0x000fe4000ff5e0ff */
[----:B------:R-:W-:Y:S02]  /*0170*/  UIADD3 UR8, UP1, UPT, UR6, 0x140, URZ ;  /* 0x0000014006087890 */ /* 0x000fe4000ff3e0ff */
[----:B------:R-:W-:Y:S02]  /*0180*/  UIADD3 UR6, UP0, UPT, UR6, 0x1c0, URZ ;  /* 0x000001c006067890 */ /* 0x000fe4000ff1e0ff */
[----:B------:R-:W-:-:S02]  /*0190*/  UIADD3.X UR13, UPT, UPT, URZ, UR7, URZ, UP3, !UPT ;  /* 0x00000007ff0d7290 */ /* 0x000fc40009ffe4ff */
[----:B------:R-:W-:Y:S02]  /*01a0*/  UIADD3.X UR11, UPT, UPT, URZ, UR7, URZ, UP2, !UPT ;  /* 0x00000007ff0b7290 */ /* 0x000fe400097fe4ff */
[----:B------:R-:W-:Y:S02]  /*01b0*/  UIADD3.X UR9, UPT, UPT, URZ, UR7, URZ, UP1, !UPT ;  /* 0x00000007ff097290 */ /* 0x000fe40008ffe4ff */
[----:B------:R-:W-:-:S03]  /*01c0*/  UIADD3.X UR7, UPT, UPT, URZ, UR7, URZ, UP0, !UPT ;  /* 0x00000007ff077290 */ /* 0x000fc600087fe4ff */
[----:B------:R1:W-:Y:S02]  /*01d0*/  UTMACCTL.PF [UR12] ;  /* 0x000000000c0079b9 */ /* 0x0003e40008040000 */
[----:B------:R1:W-:Y:S02]  /*01e0*/  UTMACCTL.PF [UR10] ;  /* 0x000000000a0079b9 */ /* 0x0003e40008040000 */
[----:B------:R1:W-:Y:S02]  /*01f0*/  UTMACCTL.PF [UR8] ;  /* 0x00000000080079b9 */ /* 0x0003e40008040000 */
[----:B------:R1:W-:Y:S02]  /*0200*/  UTMACCTL.PF [UR6] ;  /* 0x00000000060079b9 */ /* 0x0003e40008040000 */
[----:B-1----:R-:W-:Y:S01]  /*0210*/  NOP ;  /* 0x0000000000007918 */ /* 0x002fe20000000000 */
.L_x_0:
[----:B------:R-:W-:Y:S05]  /*0220*/  @P0 BRA `(.L_x_1) ;  /* 0x0000000000680947 */ /* 0x000fea0003800000 */
[----:B------:R-:W-:Y:S01]  /*0230*/  UMOV UR6, 0x400 ;  /* 0x0000040000067882 */ /* 0x000fe20000000000 */
[----:B------:R-:W-:Y:S01]  /*0240*/  UMOV UR8, 0x1 ;  /* 0x0000000100087882 */ /* 0x000fe20000000000 */
[----:B------:R-:W-:Y:S02]  /*0250*/  ULEA UR6, UR4, UR6, 0x18 ;  /* 0x0000000604067291 */ /* 0x000fe4000f8ec0ff */
[----:B------:R-:W-:-:S04]  /*0260*/  UIADD3 UR8, UPT, UPT, -UR8, 0x100000, URZ ;  /* 0x0010000008087890 */ /* 0x000fc8000fffe1ff */
[----:B------:R-:W-:Y:S02]  /*0270*/  USHF.L.U32 UR9, UR8, 0xb, URZ ;  /* 0x0000000b08097899 */ /* 0x000fe400080006ff */
[----:B------:R-:W-:Y:S01]  /*0280*/  USHF.L.U32 UR8, UR8, 0x1, URZ ;  /* 0x0000000108087899 */ /* 0x000fe200080006ff */
[----:B------:R-:W-:Y:S02]  /*0290*/  UMOV UR5, 0x2 ;  /* 0x0000000200057882 */ /* 0x000fe40000000000 */
[----:B------:R-:W-:-:S04]  /*02a0*/  UIADD3 UR10, UPT, UPT, -UR5, 0x100000, URZ ;  /* 0x00100000050a7890 */ /* 0x000fc8000fffe1ff */
[----:B------:R-:W-:Y:S02]  /*02b0*/  USHF.L.U32 UR11, UR10, 0xb, URZ ;  /* 0x0000000b0a0b7899 */ /* 0x000fe400080006ff */
[----:B------:R-:W-:Y:S01]  /*02c0*/  USHF.L.U32 UR10, UR10, 0x1, URZ ;  /* 0x000000010a0a7899 */ /* 0x000fe200080006ff */
[----:B------:R-:W1:Y:S02]  /*02d0*/  FENCE.VIEW.ASYNC.S ;  /* 0x00000000000073c6 */ /* 0x000e640000000000 */
[----:B-1----:R1:W2:Y:S01]  /*02e0*/  SYNCS.EXCH.64 URZ, [UR6], UR8 ;  /* 0x0000000806ff75b2 */ /* 0x0022a20008000100 */
[----:B------:R1:W3:Y:S01]  /*02f0*/  SYNCS.EXCH.64 URZ, [UR6+0x8], UR8 ;  /* 0x0000080806ff75b2 */ /* 0x0002e20008000100 */
[----:B------:R1:W4:Y:S01]  /*0300*/  SYNCS.EXCH.64 URZ, [UR6+0x10], UR8 ;  /* 0x0000100806ff75b2 */ /* 0x0003220008000100 */
[----:B------:R1:W5:Y:S01]  /*0310*/  SYNCS.EXCH.64 URZ, [UR6+0x18], UR8 ;  /* 0x0000180806ff75b2 */ /* 0x0003620008000100 */
[----:B------:R1:W1:Y:S01]  /*0320*/  SYNCS.EXCH.64 URZ, [UR6+0x20], UR8 ;  /* 0x0000200806ff75b2 */ /* 0x0002620008000100 */
[----:B------:R1:W1:Y:S01]  /*0330*/  SYNCS.EXCH.64 URZ, [UR6+0x28], UR8 ;  /* 0x0000280806ff75b2 */ /* 0x0002620008000100 */
[----:B------:R1:W1:Y:S03]  /*0340*/  SYNCS.EXCH.64 URZ, [UR6+0x30], UR8 ;  /* 0x0000300806ff75b2 */ /* 0x0002660008000100 */
[----:B------:R1:W1:Y:S01]  /*0350*/  SYNCS.EXCH.64 URZ, [UR6+0x38], UR10 ;  /* 0x0000380a06ff75b2 */ /* 0x0002620008000100 */
[----:B------:R1:W1:Y:S01]  /*0360*/  SYNCS.EXCH.64 URZ, [UR6+0x40], UR10 ;  /* 0x0000400a06ff75b2 */ /* 0x0002620008000100 */
[----:B------:R1:W1:Y:S01]  /*0370*/  SYNCS.EXCH.64 URZ, [UR6+0x48], UR10 ;  /* 0x0000480a06ff75b2 */ /* 0x0002620008000100 */
[----:B------:R1:W1:Y:S01]  /*0380*/  SYNCS.EXCH.64 URZ, [UR6+0x50], UR10 ;  /* 0x0000500a06ff75b2 */ /* 0x0002620008000100 */
[----:B------:R1:W1:Y:S01]  /*0390*/  SYNCS.EXCH.64 URZ, [UR6+0x58], UR10 ;  /* 0x0000580a06ff75b2 */ /* 0x0002620008000100 */
[----:B------:R1:W1:Y:S01]  /*03a0*/  SYNCS.EXCH.64 URZ, [UR6+0x60], UR10 ;  /* 0x0000600a06ff75b2 */ /* 0x0002620008000100 */
[----:B------:R1:W1:Y:S01]  /*03b0*/  SYNCS.EXCH.64 URZ, [UR6+0x68], UR10 ;  /* 0x0000680a06ff75b2 */ /* 0x0002620008000100 */
[----:B------:R-:W-:Y:S01]  /*03c0*/  NOP ;  /* 0x0000000000007918 */ /* 0x000fe20000000000 */
.L_x_1:
[----:B------:R-:W-:Y:S01]  /*03d0*/  NOP ;  /* 0x0000000000007918 */ /* 0x000fe20000000000 */
[----:B------:R-:W-:Y:S05]  /*03e0*/  BRA.U !UP4, `(.L_x_2) ;  /* 0x000000010c087547 */ /* 0x000fea000b800000 */
[----:B-12345:R-:W-:Y:S01]  /*03f0*/  UCGABAR_ARV ;  /* 0x00000000000079c7 */ /* 0x03efe20008000000 */
[----:B------:R-:W-:Y:S05]  /*0400*/  BRA `(.L_x_3) ;  /* 0x0000000000047947 */ /* 0x000fea0003800000 */
.L_x_2:
[----:B-12345:R-:W-:Y:S01]  /*0410*/  NOP ;  /* 0x0000000000007918 */ /* 0x03efe20000000000 */
.L_x_3:
[----:B------:R-:W-:Y:S05]  /*0420*/  BRA.U !UP4, `(.L_x_4) ;  /* 0x000000010c0c7547 */ /* 0x000fea000b800000 */
[----:B------:R-:W-:Y:S01]  /*0430*/  UCGABAR_WAIT ;  /* 0x0000000000007dc7 */ /* 0x000fe20008000000 */
[----:B------:R-:W-:Y:S01]  /*0440*/  CCTL.IVALL ;  /* 0x00000000ff00798f */ /* 0x000fe20002000000 */
[----:B------:R-:W-:Y:S05]  /*0450*/  BRA `(.L_x_5) ;  /* 0x0000000000047947 */ /* 0x000fea0003800000 */
.L_x_4:
[----:B------:R-:W-:Y:S06]  /*0460*/  BAR.SYNC.DEFER_BLOCKING 0x0 ;  /* 0x0000000000007b1d */ /* 0x000fec0000010000 */
.L_x_5:
[----:B------:R-:W-:Y:S05]  /*0470*/  @P0 BRA `(.L_x_6) ;  /* 0x0000000000400947 */ /* 0x000fea0003800000 */
[----:B------:R-:W-:Y:S01]  /*0480*/  UMOV UR7, 0x400 ;  /* 0x0000040000077882 */ /* 0x000fe20000000000 */
[----:B------:R-:W-:Y:S01]  /*0490*/  UMOV UR6, 0x1 ;  /* 0x0000000100067882 */ /* 0x000fe20000000000 */
[----:B------:R-:W-:Y:S01]  /*04a0*/  UMOV UR5, 0x4 ;  /* 0x0000000400057882 */ /* 0x000fe20000000000 */
[----:B------:R-:W-:Y:S02]  /*04b0*/  ULEA UR7, UR4, UR7, 0x18 ;  /* 0x0000000704077291 */ /* 0x000fe4000f8ec0ff */
[----:B------:R-:W-:-:S04]  /*04c0*/  UIADD3 UR8, UPT, UPT, -UR6, 0x100000, URZ ;  /* 0x0010000006087890 */ /* 0x000fc8000fffe1ff */
[----:B------:R-:W-:Y:S02]  /*04d0*/  USHF.L.U32 UR9, UR8, 0xb, URZ ;  /* 0x0000000b08097899 */ /* 0x000fe400080006ff */
[----:B------:R-:W-:Y:S02]  /*04e0*/  USHF.L.U32 UR8, UR8, 0x1, URZ ;  /* 0x0000000108087899 */ /* 0x000fe400080006ff */
[----:B------:R-:W-:-:S04]  /*04f0*/  UIADD3 UR10, UPT, UPT, -UR5, 0x100000, URZ ;  /* 0x00100000050a7890 */ /* 0x000fc8000fffe1ff */
[----:B------:R-:W-:Y:S02]  /*0500*/  USHF.L.U32 UR11, UR10, 0xb, URZ ;  /* 0x0000000b0a0b7899 */ /* 0x000fe400080006ff */
[----:B------:R-:W-:Y:S01]  /*0510*/  USHF.L.U32 UR10, UR10, 0x1, URZ ;  /* 0x000000010a0a7899 */ /* 0x000fe200080006ff */
[----:B------:R-:W1:Y:S03]  /*0520*/  FENCE.VIEW.ASYNC.S ;  /* 0x00000000000073c6 */ /* 0x000e660000000000 */
[----:B-1----:R1:W2:Y:S01]  /*0530*/  SYNCS.EXCH.64 URZ, [UR7+0x70], UR8 ;  /* 0x0000700807ff75b2 */ /* 0x0022a20008000100 */
[----:B------:R1:W3:Y:S07]  /*0540*/  SYNCS.EXCH.64 URZ, [UR7+0x78], UR8 ;  /* 0x0000780807ff75b2 */ /* 0x0002ee0008000100 */
[----:B------:R1:W4:Y:S01]  /*0550*/  SYNCS.EXCH.64 URZ, [UR7+0x80], UR10 ;  /* 0x0000800a07ff75b2 */ /* 0x0003220008000100 */
[----:B------:R1:W5:Y:S01]  /*0560*/  SYNCS.EXCH.64 URZ, [UR7+0x88], UR10 ;  /* 0x0000880a07ff75b2 */ /* 0x0003620008000100 */
[----:B------:R-:W-:Y:S01]  /*0570*/  NOP ;  /* 0x0000000000007918 */ /* 0x000fe20000000000 */
.L_x_6:
[----:B------:R-:W-:Y:S01]  /*0580*/  NOP ;  /* 0x0000000000007918 */ /* 0x000fe20000000000 */
[----:B------:R-:W-:Y:S05]  /*0590*/  BRA.U !UP4, `(.L_x_7) ;  /* 0x000000010c087547 */ /* 0x000fea000b800000 */
[----:B--2345:R-:W-:Y:S01]  /*05a0*/  UCGABAR_ARV ;  /* 0x00000000000079c7 */ /* 0x03cfe20008000000 */
[----:B------:R-:W-:Y:S05]  /*05b0*/  BRA `(.L_x_8) ;  /* 0x0000000000047947 */ /* 0x000fea0003800000 */
.L_x_7:
[----:B--2345:R-:W-:Y:S01]  /*05c0*/  NOP ;  /* 0x0000000000007918 */ /* 0x03cfe20000000000 */
.L_x_8:
[----:B------:R-:W-:Y:S05]  /*05d0*/  BRA.U !UP4, `(.L_x_9) ;  /* 0x000000010c0c7547 */ /* 0x000fea000b800000 */
[----:B------:R-:W-:Y:S01]  /*05e0*/  UCGABAR_WAIT ;  /* 0x0000000000007dc7 */ /* 0x000fe20008000000 */
[----:B------:R-:W-:Y:S01]  /*05f0*/  CCTL.IVALL ;  /* 0x00000000ff00798f */ /* 0x000fe20002000000 */
[----:B------:R-:W-:Y:S05]  /*0600*/  BRA `(.L_x_10) ;  /* 0x0000000000047947 */ /* 0x000fea0003800000 */
.L_x_9:
[----:B------:R-:W-:Y:S06]  /*0610*/  BAR.SYNC.DEFER_BLOCKING 0x0 ;  /* 0x0000000000007b1d */ /* 0x000fec0000010000 */
.L_x_10:
[----:B------:R-:W-:Y:S01]  /*0620*/  NOP ;  /* 0x0000000000007918 */ /* 0x000fe20000000000 */
[----:B------:R-:W-:Y:S05]  /*0630*/  BRA.U !UP4, `(.L_x_11) ;  /* 0x000000010c087547 */ /* 0x000fea000b800000 */
[----:B------:R-:W-:Y:S01]  /*0640*/  UCGABAR_ARV ;  /* 0x00000000000079c7 */ /* 0x000fe20008000000 */
[----:B------:R-:W-:Y:S05]  /*0650*/  BRA `(.L_x_12) ;  /* 0x0000000000047947 */ /* 0x000fea0003800000 */
.L_x_11:
[----:B------:R-:W-:Y:S01]  /*0660*/  NOP ;  /* 0x0000000000007918 */ /* 0x000fe20000000000 */
.L_x_12:
[----:B------:R-:W-:Y:S05]  /*0670*/  BRA.U !UP4, `(.L_x_13) ;  /* 0x000000010c0c7547 */ /* 0x000fea000b800000 */
[----:B------:R-:W-:Y:S01]  /*0680*/  UCGABAR_WAIT ;  /* 0x0000000000007dc7 */ /* 0x000fe20008000000 */
[----:B------:R-:W-:Y:S01]  /*0690*/  CCTL.IVALL ;  /* 0x00000000ff00798f */ /* 0x000fe20002000000 */
[----:B------:R-:W-:Y:S05]  /*06a0*/  BRA `(.L_x_14) ;  /* 0x0000000000047947 */ /* 0x000fea0003800000 */
.L_x_13:
[----:B------:R-:W-:Y:S06]  /*06b0*/  BAR.SYNC.DEFER_BLOCKING 0x0 ;  /* 0x0000000000007b1d */ /* 0x000fec0000010000 */
.L_x_14:
[----:B------:R-:W2:Y:S01]  /*06c0*/  LDCU.U8 UR17, c[0x0][0x5c8] ;  /* 0x0000b900ff1177ac */ /* 0x000ea20008000000 */
[----:B------:R-:W3:Y:S01]  /*06d0*/  LDCU.U8 UR16, c[0x0][0x5c9] ;  /* 0x0000b920ff1077ac */ /* 0x000ee20008000000 */
[----:B------:R-:W4:Y:S01]  /*06e0*/  LDCU.U8 UR15, c[0x0][0x5d4] ;  /* 0x0000ba80ff0f77ac */ /* 0x000f220008000000 */
[----:B------:R-:W5:Y:S01]  /*06f0*/  LDCU.U8 UR14, c[0x0][0x5d5] ;  /* 0x0000baa0ff0e77ac */ /* 0x000f620008000000 */
[----:B------:R-:W1:Y:S01]  /*0700*/  LDCU.U8 UR13, c[0x0][0x5e0] ;  /* 0x0000bc00ff0d77ac */ /* 0x000e620008000000 */
[----:B------:R-:W1:Y:S01]  /*0710*/  LDCU.U8 UR12, c[0x0][0x5e1] ;  /* 0x0000bc20ff0c77ac */ /* 0x000e620008000000 */
[----:B------:R-:W-:Y:S05]  /*0720*/  @P1 BRA `(.L_x_15) ;  /* 0x0000000800741947 */ /* 0x000fea0003800000 */
[----:B------:R-:W5:Y:S01]  /*0730*/  S2UR UR25, SR_CTAID.Z ;  /* 0x00000000001979c3 */ /* 0x000f620000002700 */
[----:B------:R-:W-:Y:S01]  /*0740*/  UMOV UR24, 0x1 ;  /* 0x0000000100187882 */ /* 0x000fe20000000000 */
[----:B------:R-:W-:Y:S01]  /*0750*/  UMOV UR23, URZ ;  /* 0x000000ff00177c82 */ /* 0x000fe20008000000 */
[----:B-----5:R-:W-:-:S09]  /*0760*/  UISETP.GT.U32.AND UP0, UPT, UR25, 0x3ff, UPT ;  /* 0x000003ff1900788c */ /* 0x020fd2000bf04070 */
[----:B------:R-:W-:Y:S05]  /*0770*/  BRA.U UP0, `(.L_x_16) ;  /* 0x0000000500d47547 */ /* 0x000fea000b800000 */
[----:B------:R-:W5:Y:S01]  /*0780*/  LDCU.64 UR4, c[0x0][0x5c0] ;  /* 0x0000b800ff0477ac */ /* 0x000f620008000a00 */
[----:B------:R-:W-:Y:S01]  /*0790*/  S2UR UR20, SR_CgaCtaId ;  /* 0x00000000001479c3 */ /* 0x000fe20000008800 */
[----:B------:R-:W4:Y:S01]  /*07a0*/  LDCU UR21, c[0x0][0x374] ;  /* 0x00006e80ff1577ac */ /* 0x000f220008000800 */
[----:B-1----:R-:W4:Y:S01]  /*07b0*/  LDCU UR10, c[0x0][0x370] ;  /* 0x00006e00ff0a77ac */ /* 0x002f220008000800 */
[----:B------:R-:W1:Y:S01]  /*07c0*/  LDCU.64 UR26, c[0x0][0x348] ;  /* 0x00006900ff1a77ac */ /* 0x000e620008000a00 */
[----:B------:R-:W-:Y:S01]  /*07d0*/  UMOV UR23, URZ ;  /* 0x000000ff00177c82 */ /* 0x000fe20008000000 */
[----:B------:R-:W-:Y:S01]  /*07e0*/  UMOV UR24, 0x1 ;  /* 0x0000000100187882 */ /* 0x000fe20000000000 */
[----:B-----5:R-:W-:-:S04]  /*07f0*/  UIMAD.WIDE.U32 UR6, UR25, UR5, URZ ;  /* 0x00000005190672a5 */ /* 0x020fc8000f8e00ff */
[----:B------:R-:W-:-:S04]  /*0800*/  UIADD3 UR5, UPT, UPT, UR25, -UR7, URZ ;  /* 0x8000000719057290 */ /* 0x000fc8000fffe0ff */
[----:B--2---:R-:W-:Y:S02]  /*0810*/  USHF.R.U32.HI UR5, URZ, UR17, UR5 ;  /* 0x00000011ff057299 */ /* 0x004fe40008011605 */
[----:B----4-:R-:W-:Y:S01]  /*0820*/  UIMAD UR10, UR21, UR10, URZ ;  /* 0x0000000a150a72a4 */ /* 0x010fe2000f8e02ff */
[----:B------:R-:W2:Y:S01]  /*0830*/  LDCU UR6, c[0x0][0x5d0] ;  /* 0x0000ba00ff0677ac */ /* 0x000ea20008000800 */
[----:B------:R-:W-:-:S04]  /*0840*/  UIADD3 UR5, UPT, UPT, UR7, UR5, URZ ;  /* 0x0000000507057290 */ /* 0x000fc8000fffe0ff */
[----:B---3--:R-:W-:-:S04]  /*0850*/  USHF.R.U32.HI UR11, URZ, UR16, UR5 ;  /* 0x00000010ff0b7299 */ /* 0x008fc80008011605 */
[----:B------:R-:W-:-:S04]  /*0860*/  UIADD3 UR11, UPT, UPT, -UR11, URZ, URZ ;  /* 0x000000ff0b0b7290 */ /* 0x000fc8000fffe1ff */
[----:B------:R-:W-:Y:S01]  /*0870*/  UIMAD UR11, UR11, UR4, UR25 ;  /* 0x000000040b0b72a4 */ /* 0x000fe2000f8e0219 */
[----:B------:R-:W3:Y:S03]  /*0880*/  LDCU.64 UR4, c[0x0][0x5d8] ;  /* 0x0000bb00ff0477ac */ /* 0x000ee60008000a00 */
[----:B--2---:R-:W-:-:S04]  /*0890*/  UIMAD.WIDE.U32 UR6, UR11, UR6, URZ ;  /* 0x000000060b0672a5 */ /* 0x004fc8000f8e00ff */
[----:B------:R-:W-:-:S04]  /*08a0*/  UIADD3 UR6, UPT, UPT, UR11, -UR7, URZ ;  /* 0x800000070b067290 */ /* 0x000fc8000fffe0ff */
[----:B------:R-:W-:-:S04]  /*08b0*/  USHF.R.U32.HI UR6, URZ, UR15, UR6 ;  /* 0x0000000fff067299 */ /* 0x000fc80008011606 */
[----:B------:R-:W-:-:S04]  /*08c0*/  UIADD3 UR6, UPT, UPT, UR7, UR6, URZ ;  /* 0x0000000607067290 */ /* 0x000fc8000fffe0ff */
[----:B------:R-:W-:-:S04]  /*08d0*/  USHF.R.U32.HI UR6, URZ, UR14, UR6 ;  /* 0x0000000eff067299 */ /* 0x000fc80008011606 */
[----:B---3--:R-:W-:-:S07]  /*08e0*/  UIMAD.WIDE.U32 UR8, UR6, UR5, URZ ;  /* 0x00000005060872a5 */ /* 0x008fce000f8e00ff */
[----:B------:R-:W-:Y:S02]  /*08f0*/  UMOV UR7, UR9 ;  /* 0x0000000900077c82 */ /* 0x000fe40008000000 */
[----:B------:R-:W-:Y:S02]  /*0900*/  UIADD3 UR5, UPT, UPT, UR6, -UR7, URZ ;  /* 0x8000000706057290 */ /* 0x000fe4000fffe0ff */
[----:B------:R-:W2:Y:S01]  /*0910*/  S2UR UR9, SR_CTAID.X ;  /* 0x00000000000979c3 */ /* 0x000ea20000002500 */
[----:B------:R-:W3:Y:S01]  /*0920*/  LDCU UR8, c[0x0][0x378] ;  /* 0x00006f00ff0877ac */ /* 0x000ee20008000800 */
[----:B------:R-:W-:-:S04]  /*0930*/  USHF.R.U32.HI UR5, URZ, UR13, UR5 ;  /* 0x0000000dff057299 */ /* 0x000fc80008011605 */
[----:B------:R-:W-:-:S04]  /*0940*/  UIADD3 UR7, UPT, UPT, UR7, UR5, URZ ;  /* 0x0000000507077290 */ /* 0x000fc8000fffe0ff */
[----:B------:R-:W-:-:S03]  /*0950*/  USHF.R.U32.HI UR7, URZ, UR12, UR7 ;  /* 0x0000000cff077299 */ /* 0x000fc60008011607 */
[----:B------:R-:W4:Y:S01]  /*0960*/  LDCU UR5, c[0x0][0x5cc] ;  /* 0x0000b980ff0577ac */ /* 0x000f220008000800 */
[----:B------:R-:W-:Y:S02]  /*0970*/  UIADD3 UR7, UPT, UPT, -UR7, URZ, URZ ;  /* 0x000000ff07077290 */ /* 0x000fe4000fffe1ff */
[----:B---3--:R-:W-:Y:S02]  /*0980*/  UIMAD UR8, UR10, UR8, URZ ;  /* 0x000000080a0872a4 */ /* 0x008fe4000f8e02ff */
[----:B------:R-:W-:Y:S02]  /*0990*/  UIMAD UR7, UR7, UR4, UR6 ;  /* 0x00000004070772a4 */ /* 0x000fe4000f8e0206 */
[----:B--2---:R-:W-:Y:S02]  /*09a0*/  USHF.L.U32 UR9, UR9, 0x6, URZ ;  /* 0x0000000609097899 */ /* 0x004fe400080006ff */
[----:B------:R-:W-:Y:S02]  /*09b0*/  ULEA.HI UR21, UR8, UR8, URZ, 0x1 ;  /* 0x0000000808157291 */ /* 0x000fe4000f8f08ff */
[----:B------:R-:W-:Y:S01]  /*09c0*/  UIADD3 UR6, UPT, UPT, -UR6, URZ, URZ ;  /* 0x000000ff06067290 */ /* 0x000fe2000fffe1ff */
[----:B------:R-:W-:Y:S01]  /*09d0*/  UMOV UR4, 0x400 ;  /* 0x0000040000047882 */ /* 0x000fe20000000000 */
[----:B------:R-:W-:-:S02]  /*09e0*/  ULOP3.LUT UR22, UR9, 0x40, URZ, 0xc0, !UPT ;  /* 0x0000004009167892 */ /* 0x000fc4000f8ec0ff */
[----:B------:R-:W-:Y:S02]  /*09f0*/  ULEA UR20, UR20, UR4, 0x18 ;  /* 0x0000000414147291 */ /* 0x000fe4000f8ec0ff */
[----:B------:R-:W-:Y:S02]  /*0a00*/  USHF.R.S32.HI UR21, URZ, 0x1, UR21 ;  /* 0x00000001ff157899 */ /* 0x000fe40008011415 */
[----:B-1--4-:R-:W-:-:S12]  /*0a10*/  UIMAD UR11, UR6, UR5, UR11 ;  /* 0x00000005060b72a4 */ /* 0x012fd8000f8e020b */
.L_x_20:
[----:B------:R-:W-:Y:S01]  /*0a20*/  USHF.L.U32 UR4, UR24, 0x1f, URZ ;  /* 0x0000001f18047899 */ /* 0x000fe200080006ff */
[----:B------:R-:W-:Y:S01]  /*0a30*/  HFMA2 R3, -RZ, RZ, 0, 512 ;  /* 0x00006000ff037431 */ /* 0x000fe200000001ff */
[----:B------:R-:W-:Y:S02]  /*0a40*/  ULEA UR5, UR23, UR20, 0x3 ;  /* 0x0000001417057291 */ /* 0x000fe4000f8e18ff */
[----:B------:R-:W-:Y:S02]  /*0a50*/  ULEA UR7, UR7, UR18, 0x1 ;  /* 0x0000001207077291 */ /* 0x000fe4000f8e08ff */
[----:B------:R-:W-:Y:S01]  /*0a60*/  MOV R2, UR4 ;  /* 0x0000000400027c02 */ /* 0x000fe20008000f00 */
[----:B------:R-:W-:Y:S02]  /*0a70*/  UIADD3 UR34, UP1, UPT, UR26, 0x40, URZ ;  /* 0x000000401a227890 */ /* 0x000fe4000ff3e0ff */
[----:B------:R-:W-:Y:S02]  /*0a80*/  UIADD3 UR32, UP0, UPT, UR26, 0xc0, URZ ;  /* 0x000000c01a207890 */ /* 0x000fe4000ff1e0ff */
[----:B----4-:R1:W2:Y:S01]  /*0a90*/  SYNCS.PHASECHK.TRANS64.TRYWAIT P2, [UR5+0x38], R2 ;  /* 0x00003802ff0075a7 */ /* 0x0102a20008041105 */
[----:B------:R-:W-:-:S02]  /*0aa0*/  ULEA UR11, UR11, UR22, 0x7 ;  /* 0x000000160b0b7291 */ /* 0x000fc4000f8e38ff */
[----:B------:R-:W-:Y:S02]  /*0ab0*/  UIADD3.X UR35, UPT, UPT, URZ, UR27, URZ, UP1, !UPT ;  /* 0x0000001bff237290 */ /* 0x000fe40008ffe4ff */
[----:B------:R-:W-:Y:S02]  /*0ac0*/  UIADD3.X UR33, UPT, UPT, URZ, UR27, URZ, UP0, !UPT ;  /* 0x0000001bff217290 */ /* 0x000fe400087fe4ff */
[----:B------:R-:W-:Y:S01]  /*0ad0*/  USHF.L.U32 UR7, UR7, 0x6, URZ ;  /* 0x0000000607077899 */ /* 0x000fe200080006ff */
[----:B------:R-:W-:-:S11]  /*0ae0*/  UMOV UR31, URZ ;  /* 0x000000ff001f7c82 */ /* 0x000fd60008000000 */
.L_x_19:
[----:B---3--:R-:W-:Y:S02]  /*0af0*/  UIADD3 UR5, UPT, UPT, UR23, 0x1, URZ ;  /* 0x0000000117057890 */ /* 0x008fe4000fffe0ff */
[----:B------:R-:W-:Y:S02]  /*0b00*/  ULEA UR8, UR23, UR20, 0xd ;  /* 0x0000001417087291 */ /* 0x000fe4000f8e68ff */
[----:B------:R-:W-:Y:S02]  /*0b10*/  ULEA UR6, UR23, UR18, 0x1 ;  /* 0x0000001217067291 */ /* 0x000fe4000f8e08ff */
[----:B------:R-:W-:Y:S02]  /*0b20*/  UISETP.NE.AND UP1, UPT, UR5, 0x7, UPT ;  /* 0x000000070500788c */ /* 0x000fe4000bf25270 */
[----:B------:R-:W-:Y:S02]  /*0b30*/  USHF.L.U32 UR10, UR31, 0x6, URZ ;  /* 0x000000061f0a7899 */ /* 0x000fe400080006ff */
[----:B------:R-:W-:-:S02]  /*0b40*/  ULEA UR6, UR6, UR20, 0xd ;  /* 0x0000001406067291 */ /* 0x000fc4000f8e68ff */
[----:B------:R-:W-:Y:S02]  /*0b50*/  UIADD3 UR8, UPT, UPT, UR8, 0xc400, URZ ;  /* 0x0000c40008087890 */ /* 0x000fe4000fffe0ff */
[----:B------:R-:W-:Y:S02]  /*0b60*/  USEL UR4, URZ, 0x1, UP1 ;  /* 0x00000001ff047887 */ /* 0x000fe40008800000 */
[----:B------:R-:W-:Y:S02]  /*0b70*/  UISETP.GT.U32.AND UP0, UPT, UR31, 0x3e, UPT ;  /* 0x0000003e1f00788c */ /* 0x000fe4000bf04070 */
[----:B------:R-:W-:Y:S01]  /*0b80*/  ULEA UR9, UR23, UR20, 0x3 ;  /* 0x0000001417097291 */ /* 0x000fe2000f8e18ff */
[----:B--2-4-:R-:W-:Y:S11]  /*0b90*/  @P2 BRA `(.L_x_17) ;  /* 0x0000000000102947 */ /* 0x014ff60003800000 */
[----:B------:R-:W-:-:S06]  /*0ba0*/  USHF.L.U32 UR23, UR24, 0x1f, URZ ;  /* 0x0000001f18177899 */ /* 0x000fcc00080006ff */
[----:B-1----:R-:W-:-:S04]  /*0bb0*/  MOV R2, UR23 ;  /* 0x0000001700027c02 */ /* 0x002fc80008000f00 */
[----:B------:R-:W1:Y:S02]  /*0bc0*/  SYNCS.PHASECHK.TRANS64.TRYWAIT P0, [UR9+0x38], R2 ;  /* 0x00003802ff0075a7 */ /* 0x000e640008001109 */
[----:B-1----:R-:W-:Y:S05]  /*0bd0*/  @!P0 BRA `(.L_x_18) ;  /* 0x0000003000fc8947 */ /* 0x002fea0003800000 */
.L_x_17:
[----:B------:R-:W-:Y:S02]  /*0be0*/  ELECT P1, URZ, PT ;  /* 0x0000000000ff782f */ /* 0x000fe40003820000 */
[----:B------:R-:W-:Y:S01]  /*0bf0*/  PLOP3.LUT P0, PT, PT, PT, UP0, 0x80, 0x8 ;  /* 0x000000000008781c */ /* 0x000fe20003f0f008 */
[----:B------:R-:W-:Y:S01]  /*0c00*/  ULOP3.LUT UR24, UR24, UR4, URZ, 0x3c, !UPT ;  /* 0x0000000418187292 */ /* 0x000fe2000f8e3cff */
[----:B------:R-:W-:Y:S01]  /*0c10*/  PLOP3.LUT P2, PT, PT, PT, PT, 0x80, 0x8 ;  /* 0x000000000008781c */ /* 0x000fe20003f4f070 */
[----:B------:R-:W-:Y:S02]  /*0c20*/  USEL UR23, UR5, URZ, UP1 ;  /* 0x000000ff05177287 */ /* 0x000fe40008800000 */
[----:B------:R-:W-:Y:S02]  /*0c30*/  UIADD3 UR4, UPT, UPT, UR6, 0x1a400, URZ ;  /* 0x0001a40006047890 */ /* 0x000fe4000fffe0ff */
[----:B------:R-:W-:Y:S02]  /*0c40*/  @!UP0 USHF.L.U32 UR29, UR24, 0x1f, URZ ;  /* 0x0000001f181d8899 */ /* 0x000fe400080006ff */
[----:B------:R-:W-:Y:S01]  /*0c50*/  @!UP0 ULEA UR30, UR23, UR20, 0x3 ;  /* 0x00000014171e8291 */ /* 0x000fe2000f8e18ff */
[----:B------:R-:W-:Y:S01]  /*0c60*/  UMOV UR28, 0x30000 ;  /* 0x00030000001c7882 */ /* 0x000fe20000000000 */
[----:B------:R-:W-:-:S02]  /*0c70*/  UMOV UR5, UR9 ;  /* 0x0000000900057c82 */ /* 0x000fc40008000000 */
[----:B-1----:R-:W-:Y:S01]  /*0c80*/  IMAD.U32 R2, RZ, RZ, UR29 ;  /* 0x0000001dff027e24 */ /* 0x002fe2000f8e00ff */
[----:B------:R-:W-:Y:S01]  /*0c90*/  UMOV UR6, UR10 ;  /* 0x0000000a00067c82 */ /* 0x000fe20008000000 */
[----:B------:R3:W-:Y:S01]  /*0ca0*/  @P1 SYNCS.ARRIVE.TRANS64 RZ, [UR9], R3 ;  /* 0x00000003ffff19a7 */ /* 0x0007e20008000009 */
[----:B------:R3:W-:Y:S01]  /*0cb0*/  UTMALDG.2D [UR8], [UR34], desc[URZ] ;  /* 0x0000ff08220075b4 */ /* 0x0007e20008009000 */
[----:B------:R-:W-:-:S04]  /*0cc0*/  UIADD3 UR31, UPT, UPT, UR31, 0x1, URZ ;  /* 0x000000011f1f7890 */ /* 0x000fc8000fffe0ff */
[----:B------:R-:W-:Y:S01]  /*0cd0*/  UISETP.NE.AND UP0, UPT, UR31, 0x40, UPT ;  /* 0x000000401f00788c */ /* 0x000fe2000bf05270 */
[----:B------:R3:W-:Y:S01]  /*0ce0*/  UTMALDG.2D.MULTICAST [UR4], [UR32], UR28, desc[URZ] ;  /* 0x0000ff04200073b4 */ /* 0x0007e2000800981c */
[----:B------:R3:W4:Y:S07]  /*0cf0*/  @!P0 SYNCS.PHASECHK.TRANS64.TRYWAIT P2, [UR30+0x38], R2 ;  /* 0x00003802ff0085a7 */ /* 0x00072e000804111e */
[----:B------:R-:W-:Y:S05]  /*0d00*/  BRA.U UP0, `(.L_x_19) ;  /* 0xfffffffd00787547 */ /* 0x000fea000b83ffff */
[----:B---3--:R-:W1:Y:S01]  /*0d10*/  LDCU.64 UR4, c[0x0][0x5c0] ;  /* 0x0000b800ff0477ac */ /* 0x008e620008000a00 */
[----:B------:R-:W-:-:S04]  /*0d20*/  UIADD3 UR25, UPT, UPT, UR21, UR25, URZ ;  /* 0x0000001915197290 */ /* 0x000fc8000fffe0ff */
[----:B------:R-:W-:Y:S02]  /*0d30*/  UISETP.GE.AND UP0, UPT, UR25, 0x400, UPT ;  /* 0x000004001900788c */ /* 0x000fe4000bf06270 */
[----:B-1----:R-:W-:Y:S01]  /*0d40*/  UIMAD.WIDE.U32 UR6, UR25, UR5, URZ ;  /* 0x00000005190672a5 */ /* 0x002fe2000f8e00ff */
[----:B------:R-:W1:Y:S03]  /*0d50*/  LDCU UR5, c[0x0][0x5d0] ;  /* 0x0000ba00ff0577ac */ /* 0x000e660008000800 */
[----:B------:R-:W-:-:S04]  /*0d60*/  UIADD3 UR6, UPT, UPT, UR25, -UR7, URZ ;  /* 0x8000000719067290 */ /* 0x000fc8000fffe0ff */
[----:B------:R-:W-:-:S04]  /*0d70*/  USHF.R.U32.HI UR6, URZ, UR17, UR6 ;  /* 0x00000011ff067299 */ /* 0x000fc80008011606 */
[----:B------:R-:W-:-:S04]  /*0d80*/  UIADD3 UR6, UPT, UPT, UR7, UR6, URZ ;  /* 0x0000000607067290 */ /* 0x000fc8000fffe0ff */
[----:B------:R-:W-:-:S04]  /*0d90*/  USHF.R.U32.HI UR11, URZ, UR16, UR6 ;  /* 0x00000010ff0b7299 */ /* 0x000fc80008011606 */
[----:B------:R-:W-:-:S04]  /*0da0*/  UIADD3 UR11, UPT, UPT, -UR11, URZ, URZ ;  /* 0x000000ff0b0b7290 */ /* 0x000fc8000fffe1ff */
[----:B------:R-:W-:-:S04]  /*0db0*/  UIMAD UR11, UR4, UR11, UR25 ;  /* 0x0000000b040b72a4 */ /* 0x000fc8000f8e0219 */
[----:B-1----:R-:W-:Y:S01]  /*0dc0*/  UIMAD.WIDE.U32 UR6, UR11, UR5, URZ ;  /* 0x000000050b0672a5 */ /* 0x002fe2000f8e00ff */
[----:B------:R-:W1:Y:S03]  /*0dd0*/  LDCU.64 UR4, c[0x0][0x5d8] ;  /* 0x0000bb00ff0477ac */ /* 0x000e660008000a00 */
[----:B------:R-:W-:-:S04]  /*0de0*/  UIADD3 UR6, UPT, UPT, UR11, -UR7, URZ ;  /* 0x800000070b067290 */ /* 0x000fc8000fffe0ff */
[----:B------:R-:W-:-:S04]  /*0df0*/  USHF.R.U32.HI UR6, URZ, UR15, UR6 ;  /* 0x0000000fff067299 */ /* 0x000fc80008011606 */
[----:B------:R-:W-:Y:S01]  /*0e00*/  UIADD3 UR6, UPT, UPT, UR7, UR6, URZ ;  /* 0x0000000607067290 */ /* 0x000fe2000fffe0ff */
[----:B------:R-:W2:Y:S03]  /*0e10*/  LDCU UR7, c[0x0][0x5cc] ;  /* 0x0000b980ff0777ac */ /* 0x000ea60008000800 */
[----:B------:R-:W-:-:S04]  /*0e20*/  USHF.R.U32.HI UR6, URZ, UR14, UR6 ;  /* 0x0000000eff067299 */ /* 0x000fc80008011606 */
[----:B-1----:R-:W-:Y:S02]  /*0e30*/  UIMAD.WIDE.U32 UR8, UR6, UR5, URZ ;  /* 0x00000005060872a5 */ /* 0x002fe4000f8e00ff */
[----:B------:R-:W-:Y:S02]  /*0e40*/  UIADD3 UR8, UPT, UPT, -UR6, URZ, URZ ;  /* 0x000000ff06087290 */ /* 0x000fe4000fffe1ff */
[----:B------:R-:W-:-:S04]  /*0e50*/  UIADD3 UR5, UPT, UPT, UR6, -UR9, URZ ;  /* 0x8000000906057290 */ /* 0x000fc8000fffe0ff */
[----:B------:R-:W-:Y:S02]  /*0e60*/  USHF.R.U32.HI UR5, URZ, UR13, UR5 ;  /* 0x0000000dff057299 */ /* 0x000fe40008011605 */
[----:B--2---:R-:W-:Y:S02]  /*0e70*/  UIMAD UR11, UR7, UR8, UR11 ;  /* 0x00000008070b72a4 */ /* 0x004fe4000f8e020b */
[----:B------:R-:W-:-:S04]  /*0e80*/  UIADD3 UR5, UPT, UPT, UR9, UR5, URZ ;  /* 0x0000000509057290 */ /* 0x000fc8000fffe0ff */
[----:B------:R-:W-:-:S04]  /*0e90*/  USHF.R.U32.HI UR5, URZ, UR12, UR5 ;  /* 0x0000000cff057299 */ /* 0x000fc80008011605 */
[----:B------:R-:W-:-:S04]  /*0ea0*/  UIADD3 UR5, UPT, UPT, -UR5, URZ, URZ ;  /* 0x000000ff05057290 */ /* 0x000fc8000fffe1ff */
[----:B------:R-:W-:Y:S01]  /*0eb0*/  UIMAD UR7, UR4, UR5, UR6 ;  /* 0x00000005040772a4 */ /* 0x000fe2000f8e0206 */
[----:B------:R-:W-:Y:S11]  /*0ec0*/  BRA.U !UP0, `(.L_x_20) ;  /* 0xfffffff908d47547 */ /* 0x000ff6000b83ffff */
.L_x_16:
[----:B------:R-:W-:Y:S02]  /*0ed0*/  UIADD3 UR4, UPT, UPT, UR23, 0x2, URZ ;  /* 0x0000000217047890 */ /* 0x000fe4000fffe0ff */
[----:B------:R-:W-:-:S04]  /*0ee0*/  UISETP.NE.AND UP0, UPT, UR23, 0x6, UPT ;  /* 0x000000061700788c */ /* 0x000fc8000bf05270 */
[----:B------:R-:W-:-:S04]  /*0ef0*/  USEL UR4, UR4, 0x1, UP0 ;  /* 0x0000000104047887 */ /* 0x000fc80008000000 */
[----:B------:R-:W-:Y:S02]  /*0f00*/  UIADD3 UR6, UPT, UPT, UR4, 0x1, URZ ;  /* 0x0000000104067890 */ /* 0x000fe4000fffe0ff */
[----:B------:R-:W-:-:S04]  /*0f10*/  UISETP.NE.AND UP1, UPT, UR4, 0x7, UPT ;  /* 0x000000070400788c */ /* 0x000fc8000bf25270 */
[----:B------:R-:W-:Y:S01]  /*0f20*/  USEL UR6, UR6, 0x1, UP1 ;  /* 0x0000000106067887 */ /* 0x000fe20008800000 */
[----:B------:R-:W5:Y:S01]  /*0f30*/  S2UR UR4, SR_CgaCtaId ;  /* 0x00000000000479c3 */ /* 0x000f620000008800 */
[----:B------:R-:W-:Y:S02]  /*0f40*/  UISETP.EQ.XOR UP1, UPT, UR23, 0x6, !UP1 ;  /* 0x000000061700788c */ /* 0x000fe4000cf22a70 */
[----:B------:R-:W-:Y:S02]  /*0f50*/  UIADD3 UR5, UPT, UPT, UR6, 0x1, URZ ;  /* 0x0000000106057890 */ /* 0x000fe4000fffe0ff */
[----:B------:R-:W-:Y:S02]  /*0f60*/  UISETP.NE.AND UP0, UPT, UR6, 0x7, UPT ;  /* 0x000000070600788c */ /* 0x000fe4000bf05270 */
[----:B------:R-:W-:Y:S02]  /*0f70*/  UISETP.EQ.XOR UP1, UPT, UR6, 0x7, UP1 ;  /* 0x000000070600788c */ /* 0x000fe40008f22a70 */
[----:B------:R-:W-:-:S04]  /*0f80*/  USEL UR5, UR5, 0x1, UP0 ;  /* 0x0000000105057887 */ /* 0x000fc80008000000 */
[----:B-1----:R-:W-:Y:S02]  /*0f90*/  UIADD3 UR7, UPT, UPT, UR5, 0x1, URZ ;  /* 0x0000000105077890 */ /* 0x002fe4000fffe0ff */
[----:B------:R-:W-:Y:S02]  /*0fa0*/  UISETP.NE.AND UP0, UPT, UR5, 0x7, UPT ;  /* 0x000000070500788c */ /* 0x000fe4000bf05270 */
[----:B------:R-:W-:Y:S02]  /*0fb0*/  UISETP.EQ.XOR UP1, UPT, UR5, 0x7, UP1 ;  /* 0x000000070500788c */ /* 0x000fe40008f22a70 */
[----:B------:R-:W-:-:S04]  /*0fc0*/  USEL UR7, UR7, 0x1, UP0 ;  /* 0x0000000107077887 */ /* 0x000fc80008000000 */
[----:B------:R-:W-:Y:S02]  /*0fd0*/  UIADD3 UR5, UPT, UPT, UR7, 0x1, URZ ;  /* 0x0000000107057890 */ /* 0x000fe4000fffe0ff */
[----:B------:R-:W-:Y:S02]  /*0fe0*/  UISETP.NE.AND UP0, UPT, UR7, 0x7, UPT ;  /* 0x000000070700788c */ /* 0x000fe4000bf05270 */
[----:B------:R-:W-:Y:S02]  /*0ff0*/  UISETP.EQ.XOR UP1, UPT, UR7, 0x7, UP1 ;  /* 0x000000070700788c */ /* 0x000fe40008f22a70 */
[----:B------:R-:W-:-:S03]  /*1000*/  USEL UR7, UR5, 0x1, UP0 ;  /* 0x0000000105077887 */ /* 0x000fc60008000000 */
[----:B------:R-:W-:Y:S01]  /*1010*/  UMOV UR5, 0x400 ;  /* 0x0000040000057882 */ /* 0x000fe20000000000 */
[----:B------:R-:W-:Y:S02]  /*1020*/  UISETP.EQ.XOR UP1, UPT, UR7, 0x7, UP1 ;  /* 0x000000070700788c */ /* 0x000fe40008f22a70 */
[----:B------:R-:W-:Y:S02]  /*1030*/  UISETP.NE.AND UP0, UPT, UR7, 0x7, UPT ;  /* 0x000000070700788c */ /* 0x000fe4000bf05270 */
[----:B------:R-:W-:Y:S02]  /*1040*/  USEL UR6, URZ, 0x1, !UP1 ;  /* 0x00000001ff067887 */ /* 0x000fe4000c800000 */
[----:B-----5:R-:W-:Y:S02]  /*1050*/  ULEA UR5, UR4, UR5, 0x18 ;  /* 0x0000000504057291 */ /* 0x020fe4000f8ec0ff */
[----:B------:R-:W-:Y:S02]  /*1060*/  ULOP3.LUT UR6, UR24, UR6, URZ, 0x3c, !UPT ;  /* 0x0000000618067292 */ /* 0x000fe4000f8e3cff */
[----:B------:R-:W-:-:S02]  /*1070*/  USEL UR7, UR7, URZ, UP0 ;  /* 0x000000ff07077287 */ /* 0x000fc40008000000 */
[----:B------:R-:W-:Y:S02]  /*1080*/  USHF.L.U32 UR6, UR6, 0x1f, URZ ;  /* 0x0000001f06067899 */ /* 0x000fe400080006ff */
[----:B------:R-:W-:-:S04]  /*1090*/  ULEA UR5, UR7, UR5, 0x3 ;  /* 0x0000000507057291 */ /* 0x000fc8000f8e18ff */
[----:B------:R-:W-:-:S05]  /*10a0*/  MOV R2, UR6 ;  /* 0x0000000600027c02 */ /* 0x000fca0008000f00 */
[----:B------:R-:W1:Y:S02]  /*10b0*/  SYNCS.PHASECHK.TRANS64.TRYWAIT P0, [UR5+0x38], R2 ;  /* 0x00003802ff0075a7 */ /* 0x000e640008001105 */
[----:B-1----:R-:W-:Y:S05]  /*10c0*/  @!P0 BRA `(.L_x_21) ;  /* 0x0000002c00e08947 */ /* 0x002fea0003800000 */
.L_x_46:
[----:B------:R-:W-:-:S13]  /*10d0*/  ELECT P0, URZ, PT ;  /* 0x0000000000ff782f */ /* 0x000fda0003800000 */
[----:B-1----:R-:W-:-:S04]  /*10e0*/  @P0 MOV R2, 0x6000 ;  /* 0x0000600000020802 */ /* 0x002fc80000000f00 */
[----:B------:R1:W-:Y:S03]  /*10f0*/  @P0 SYNCS.ARRIVE.TRANS64 RZ, [UR5], R2 ;  /* 0x00000002ffff09a7 */ /* 0x0003e60008000005 */
.L_x_15:
[----:B------:R-:W-:-:S13]  /*1100*/  ISETP.NE.AND P0, PT, R69, 0x4, PT ;  /* 0x000000044500780c */ /* 0x000fda0003f05270 */
[----:B------:R-:W-:Y:S05]  /*1110*/  @P0 BRA `(.L_x_22) ;  /* 0x0000000800000947 */ /* 0x000fea0003800000 */
[----:B------:R-:W5:Y:S08]  /*1120*/  S2UR UR33, SR_CTAID.Z ;  /* 0x00000000002179c3 */ /* 0x000f700000002700 */
[----:B------:R-:W-:Y:S01]  /*1130*/  BAR.SYNC.DEFER_BLOCKING 0x2, 0xa0 ;  /* 0x0082800000007b1d */ /* 0x000fe20000010000 */
[----:B------:R-:W-:Y:S01]  /*1140*/  HFMA2 R6, -RZ, RZ, 0, 5.9604644775390625e-08 ;  /* 0x00000001ff067431 */ /* 0x000fe200000001ff */
[----:B------:R-:W-:Y:S01]  /*1150*/  MOV R5, 0x1 ;  /* 0x0000000100057802 */ /* 0x000fe20000000f00 */
[----:B-----5:R-:W-:-:S09]  /*1160*/  UISETP.GT.U32.AND UP0, UPT, UR33, 0x3ff, UPT ;  /* 0x000003ff2100788c */ /* 0x020fd2000bf04070 */
[----:B------:R-:W-:Y:S05]  /*1170*/  BRA.U UP0, `(.L_x_23) ;  /* 0x0000000500b47547 */ /* 0x000fea000b800000 */
[----:B------:R-:W-:Y:S01]  /*1180*/  UMOV UR5, 0x400 ;  /* 0x0000040000057882 */ /* 0x000fe20000000000 */
[----:B-1----:R-:W1:Y:S01]  /*1190*/  LDCU UR9, c[0x0][0x374] ;  /* 0x00006e80ff0977ac */ /* 0x002e620008000800 */
[----:B------:R-:W-:Y:S01]  /*11a0*/  MOV R5, 0x1 ;  /* 0x0000000100057802 */ /* 0x000fe20000000f00 */
[----:B------:R-:W-:Y:S01]  /*11b0*/  ULEA UR4, UR4, UR5, 0x18 ;  /* 0x0000000504047291 */ /* 0x000fe2000f8ec0ff */
[----:B------:R-:W1:Y:S01]  /*11c0*/  LDCU UR8, c[0x0][0x370] ;  /* 0x00006e00ff0877ac */ /* 0x000e620008000800 */
[----:B------:R-:W5:Y:S07]  /*11d0*/  LDCU UR5, c[0x0][0x378] ;  /* 0x00006f00ff0577ac */ /* 0x000f6e0008000800 */
[----:B------:R-:W4:Y:S01]  /*11e0*/  LDS R2, [UR4+0x98] ;  /* 0x00009804ff027984 */ /* 0x000f220008000800 */
[----:B------:R-:W-:Y:S01]  /*11f0*/  UMOV UR45, 0x4202490 ;  /* 0x04202490002d7882 */ /* 0x000fe20000000000 */
[----:B------:R-:W-:-:S02]  /*1200*/  UIADD3 UR7, UPT, UPT, UR4, 0xc400, URZ ;  /* 0x0000c40004077890 */ /* 0x000fc4000fffe0ff */
[----:B------:R-:W-:Y:S02]  /*1210*/  UIADD3 UR6, UPT, UPT, UR4, 0x1a400, URZ ;  /* 0x0001a40004067890 */ /* 0x000fe4000fffe0ff */
[----:B------:R-:W-:Y:S02]  /*1220*/  USEL UR44, URZ, 0x4000, UP6 ;  /* 0x00004000ff2c7887 */ /* 0x000fe4000b000000 */
[----:B------:R-:W-:Y:S02]  /*1230*/  USEL UR45, UR45, 0x4200490, !UP5 ;  /* 0x042004902d2d7887 */ /* 0x000fe4000e800000 */
[----:B------:R-:W-:Y:S02]  /*1240*/  USHF.R.U32.HI UR7, URZ, 0x4, UR7 ;  /* 0x00000004ff077899 */ /* 0x000fe40008011607 */
[----:B-1----:R-:W-:Y:S02]  /*1250*/  UIMAD UR8, UR9, UR8, URZ ;  /* 0x00000008090872a4 */ /* 0x002fe4000f8e02ff */
[----:B------:R-:W-:-:S02]  /*1260*/  USHF.R.U32.HI UR6, URZ, 0x4, UR6 ;  /* 0x00000004ff067899 */ /* 0x000fc40008011606 */
[----:B-----5:R-:W-:Y:S02]  /*1270*/  UIMAD UR5, UR8, UR5, URZ ;  /* 0x00000005080572a4 */ /* 0x020fe4000f8e02ff */
[----:B------:R-:W-:Y:S02]  /*1280*/  UIADD3 UR45, UPT, UPT, UR44, UR45, URZ ;  /* 0x0000002d2c2d7290 */ /* 0x000fe4000fffe0ff */
[----:B------:R-:W-:Y:S02]  /*1290*/  ULOP3.LUT UR23, UR19, 0x3, URZ, 0xfc, !UPT ;  /* 0x0000000313177892 */ /* 0x000fe4000f8efcff */
[----:B------:R-:W-:Y:S02]  /*12a0*/  ULOP3.LUT UR10, UR7, 0x3fc0, URZ, 0xc0, !UPT ;  /* 0x00003fc0070a7892 */ /* 0x000fe4000f8ec0ff */
[----:B------:R-:W-:Y:S02]  /*12b0*/  ULOP3.LUT UR11, UR6, 0x3fc0, URZ, 0xc0, !UPT ;  /* 0x00003fc0060b7892 */ /* 0x000fe4000f8ec0ff */
[----:B------:R-:W-:-:S02]  /*12c0*/  ULEA.HI UR31, UR5, UR5, URZ, 0x1 ;  /* 0x00000005051f7291 */ /* 0x000fc4000f8f08ff */
[----:B------:R-:W-:Y:S02]  /*12d0*/  ULOP3.LUT UR19, UR19, 0xffff, URZ, 0xc0, !UPT ;  /* 0x0000ffff13137892 */ /* 0x000fe4000f8ec0ff */
[----:B------:R-:W-:Y:S02]  /*12e0*/  ULOP3.LUT UR23, UR23, 0xffff, URZ, 0xc0, !UPT ;  /* 0x0000ffff17177892 */ /* 0x000fe4000f8ec0ff */
[----:B------:R-:W-:Y:S02]  /*12f0*/  ULOP3.LUT UR10, UR10, 0x10000, URZ, 0xfc, !UPT ;  /* 0x000100000a0a7892 */ /* 0x000fe4000f8efcff */
[----:B------:R-:W-:Y:S02]  /*1300*/  ULOP3.LUT UR11, UR11, 0x10000, URZ, 0xfc, !UPT ;  /* 0x000100000b0b7892 */ /* 0x000fe4000f8efcff */
[----:B------:R-:W-:Y:S01]  /*1310*/  USHF.R.S32.HI UR31, URZ, 0x1, UR31 ;  /* 0x00000001ff1f7899 */ /* 0x000fe2000801141f */
[----:B------:R-:W-:Y:S01]  /*1320*/  UMOV UR30, URZ ;  /* 0x000000ff001e7c82 */ /* 0x000fe20008000000 */
[----:B------:R-:W-:Y:S01]  /*1330*/  UMOV UR29, URZ ;  /* 0x000000ff001d7c82 */ /* 0x000fe20008000000 */
[----:B----4-:R-:W-:Y:S01]  /*1340*/  R2UR UR32, R2 ;  /* 0x00000000022072ca */ /* 0x010fe200000e0000 */
[----:B------:R-:W-:Y:S01]  /*1350*/  UMOV UR27, URZ ;  /* 0x000000ff001b7c82 */ /* 0x000fe20008000000 */
[----:B------:R-:W-:Y:S01]  /*1360*/  UMOV UR44, URZ ;  /* 0x000000ff002c7c82 */ /* 0x000fe20008000000 */
[----:B------:R-:W-:Y:S01]  /*1370*/  UMOV UR38, URZ ;  /* 0x000000ff00267c82 */ /* 0x000fe20008000000 */
[----:B------:R-:W-:Y:S01]  /*1380*/  UMOV UR39, UR45 ;  /* 0x0000002d00277c82 */ /* 0x000fe20008000000 */
[----:B------:R-:W-:Y:S01]  /*1390*/  UMOV UR36, URZ ;  /* 0x000000ff00247c82 */ /* 0x000fe20008000000 */
[----:B------:R-:W-:Y:S01]  /*13a0*/  UMOV UR37, UR45 ;  /* 0x0000002d00257c82 */ /* 0x000fe20008000000 */
[----:B------:R-:W-:Y:S01]  /*13b0*/  UMOV UR34, URZ ;  /* 0x000000ff00227c82 */ /* 0x000fe20008000000 */
[----:B------:R-:W-:-:S07]  /*13c0*/  UMOV UR35, UR45 ;  /* 0x0000002d00237c82 */ /* 0x000fce0008000000 */
.L_x_28:
[----:B------:R-:W-:Y:S01]  /*13d0*/  USHF.L.U32 UR5, UR29, 0x1f, URZ ;  /* 0x0000001f1d057899 */ /* 0x000fe200080006ff */
[----:B------:R-:W-:Y:S01]  /*13e0*/  SHF.L.U32 R3, R5, 0x1f, RZ ;  /* 0x0000001f05037819 */ /* 0x000fe200000006ff */
[----:B------:R-:W-:Y:S02]  /*13f0*/  ULEA UR6, UR27, UR4, 0x3 ;  /* 0x000000041b067291 */ /* 0x000fe4000f8e18ff */
[----:B-1----:R-:W-:Y:S02]  /*1400*/  ULEA UR7, UR30, UR4, 0x3 ;  /* 0x000000041e077291 */ /* 0x002fe4000f8e18ff */
[----:B----4-:R-:W-:Y:S01]  /*1410*/  MOV R2, UR5 ;  /* 0x0000000500027c02 */ /* 0x010fe20008000f00 */
[----:B------:R-:W-:Y:S02]  /*1420*/  UIADD3 UR33, UPT, UPT, UR31, UR33, URZ ;  /* 0x000000211f217290 */ /* 0x000fe4000fffe0ff */
[----:B------:R-:W-:Y:S02]  /*1430*/  ULEA UR9, UR30, UR32, 0x14 ;  /* 0x000000201e097291 */ /* 0x000fe4000f8ea0ff */
[----:B-----5:R1:W4:Y:S01]  /*1440*/  SYNCS.PHASECHK.TRANS64.TRYWAIT P1, [UR6], R2 ;  /* 0x00000002ff0075a7 */ /* 0x0203220008021106 */
[----:B------:R-:W-:-:S02]  /*1450*/  UPLOP3.LUT UP2, UPT, UPT, UPT, UPT, 0x40, 0x4 ;  /* 0x000000000004789c */ /* 0x000fc40003f4e870 */
[----:B------:R-:W-:Y:S01]  /*1460*/  UISETP.GE.AND UP0, UPT, UR33, 0x400, UPT ;  /* 0x000004002100788c */ /* 0x000fe2000bf06270 */
[----:B------:R-:W5:Y:S02]  /*1470*/  SYNCS.PHASECHK.TRANS64.TRYWAIT P0, [UR7+0x80], R3 ;  /* 0x00008003ff0075a7 */ /* 0x000f640008001107 */
[----:B-1--45:R-:W-:Y:S08]  /*1480*/  @!P0 BRA `(.L_x_24) ;  /* 0x0000002c00108947 */ /* 0x032ff00003800000 */
.L_x_48:
[----:B------:R-:W-:-:S05]  /*1490*/  UMOV UR25, 0xffffffc0 ;  /* 0xffffffc000197882 */ /* 0x000fca0000000000 */
.L_x_27:
[----:B------:R-:W-:Y:S02]  /*14a0*/  UIADD3 UR22, UPT, UPT, UR27, 0x1, URZ ;  /* 0x000000011b167890 */ /* 0x000fe4000fffe0ff */
[----:B----4-:R-:W-:Y:S02]  /*14b0*/  ULEA UR48, UR27, UR11, 0xa ;  /* 0x0000000b1b307291 */ /* 0x010fe4000f8e50ff */
[----:B------:R-:W-:Y:S02]  /*14c0*/  UISETP.NE.AND UP1, UPT, UR22, 0x7, UPT ;  /* 0x000000071600788c */ /* 0x000fe4000bf25270 */
[----:B------:R-:W-:Y:S02]  /*14d0*/  ULEA UR46, UR27, UR10, 0x9 ;  /* 0x0000000a1b2e7291 */ /* 0x000fe4000f8e48ff */
[----:B------:R-:W-:Y:S02]  /*14e0*/  ULEA UR5, UR27, UR4, 0x3 ;  /* 0x000000041b057291 */ /* 0x000fe4000f8e18ff */
[----:B------:R-:W-:Y:S02]  /*14f0*/  UIADD3 UR20, UPT, UPT, UR25, 0x40, URZ ;  /* 0x0000004019147890 */ /* 0x000fe4000fffe0ff */
[----:B------:R-:W-:Y:S02]  /*1500*/  USEL UR21, URZ, 0x1, UP1 ;  /* 0x00000001ff157887 */ /* 0x000fe40008800000 */
[----:B------:R-:W-:Y:S02]  /*1510*/  USEL UR27, UR22, URZ, UP1 ;  /* 0x000000ff161b7287 */ /* 0x000fe40008800000 */
[----:B------:R-:W-:Y:S02]  /*1520*/  UIADD3 UR42, UPT, UPT, UR48, 0x2, URZ ;  /* 0x00000002302a7890 */ /* 0x000fe4000fffe0ff */
[----:B------:R-:W-:Y:S02]  /*1530*/  UIADD3 UR40, UPT, UPT, UR46, 0x2, URZ ;  /* 0x000000022e287890 */ /* 0x000fe4000fffe0ff */
[----:B------:R-:W-:Y:S02]  /*1540*/  UIADD3 UR28, UPT, UPT, UR48, 0x4, URZ ;  /* 0x00000004301c7890 */ /* 0x000fe4000fffe0ff */
[----:B------:R-:W-:Y:S02]  /*1550*/  UIADD3 UR26, UPT, UPT, UR46, 0x4, URZ ;  /* 0x000000042e1a7890 */ /* 0x000fe4000fffe0ff */
[----:B------:R-:W-:Y:S02]  /*1560*/  UIADD3 UR6, UPT, UPT, UR48, 0x6, URZ ;  /* 0x0000000630067890 */ /* 0x000fe4000fffe0ff */
[----:B------:R-:W-:Y:S02]  /*1570*/  UIADD3 UR8, UPT, UPT, UR46, 0x6, URZ ;  /* 0x000000062e087890 */ /* 0x000fe4000fffe0ff */
[----:B------:R-:W-:Y:S02]  /*1580*/  UIADD3 UR24, UPT, UPT, UR5, 0x38, URZ ;  /* 0x0000003805187890 */ /* 0x000fe4000fffe0ff */
[----:B------:R-:W-:Y:S01]  /*1590*/  UISETP.GT.U32.AND UP1, UPT, UR20, 0x3e, UPT ;  /* 0x0000003e1400788c */ /* 0x000fe2000bf24070 */
[----:B------:R-:W-:Y:S01]  /*15a0*/  UMOV UR49, 0x40004040 ;  /* 0x4000404000317882 */ /* 0x000fe20000000000 */
[----:B------:R-:W-:Y:S01]  /*15b0*/  UMOV UR47, 0x40004040 ;  /* 0x40004040002f7882 */ /* 0x000fe20000000000 */
[----:B------:R-:W-:Y:S01]  /*15c0*/  UMOV UR43, 0x40004040 ;  /* 0x40004040002b7882 */ /* 0x000fe20000000000 */
[----:B------:R-:W-:Y:S01]  /*15d0*/  UMOV UR41, 0x40004040 ;  /* 0x4000404000297882 */ /* 0x000fe20000000000 */
[----:B-----5:R-:W-:Y:S06]  /*15e0*/  @P1 BRA `(.L_x_25) ;  /* 0x0000000000101947 */ /* 0x020fec0003800000 */
[----:B------:R-:W-:Y:S06]  /*15f0*/  USHF.L.U32 UR20, UR29, 0x1f, URZ ;  /* 0x0000001f1d147899 */ /* 0x000fec00080006ff */
[----:B-1----:R-:W-:Y:S04]  /*1600*/  MOV R2, UR20 ;  /* 0x0000001400027c02 */ /* 0x002fe80008000f00 */
[----:B------:R-:W1:Y:S02]  /*1610*/  SYNCS.PHASECHK.TRANS64.TRYWAIT P0, [UR5], R2 ;  /* 0x00000002ff0075a7 */ /* 0x000e640008001105 */
[----:B-1----:R-:W-:Y:S05]  /*1620*/  @!P0 BRA `(.L_x_26) ;  /* 0x0000002800c88947 */ /* 0x002fea0003800000 */
.L_x_25:
[----:B------:R-:W-:Y:S01]  /*1630*/  ULOP3.LUT UR29, UR29, UR21, URZ, 0x3c, !UPT ;  /* 0x000000151d1d7292 */ /* 0x000fe2000f8e3cff */
[----:B------:R-:W-:Y:S01]  /*1640*/  PLOP3.LUT P0, PT, PT, PT, UP1, 0x80, 0x8 ;  /* 0x000000000008781c */ /* 0x000fe20003f0f018 */
[----:B------:R-:W-:Y:S01]  /*1650*/  UIADD3 UR25, UPT, UPT, UR25, 0x1, URZ ;  /* 0x0000000119197890 */ /* 0x000fe2000fffe0ff */
[----:B------:R-:W-:Y:S01]  /*1660*/  PLOP3.LUT P1, PT, PT, PT, PT, 0x80, 0x8 ;  /* 0x000000000008781c */ /* 0x000fe20003f2f070 */
[----:B------:R-:W-:Y:S01]  /*1670*/  @!UP1 USHF.L.U32 UR5, UR29, 0x1f, URZ ;  /* 0x0000001f1d059899 */ /* 0x000fe200080006ff */
[----:B------:R4:W-:Y:S01]  /*1680*/  UTCHMMA gdesc[UR46], gdesc[UR48], tmem[UR9], tmem[UR44], idesc[UR45], UP2 ;  /* 0x00ff2c302e0075ea */ /* 0x0009e20009000009 */
[----:B------:R-:W-:Y:S01]  /*1690*/  UMOV UR52, UR6 ;  /* 0x0000000600347c82 */ /* 0x000fe20008000000 */
[----:B------:R-:W-:Y:S01]  /*16a0*/  @!UP1 ULEA UR6, UR27, UR4, 0x3 ;  /* 0x000000041b069291 */ /* 0x000fe2000f8e18ff */
[----:B------:R4:W-:Y:S01]  /*16b0*/  UTCHMMA gdesc[UR40], gdesc[UR42], tmem[UR9], tmem[UR38], idesc[UR39], UPT ;  /* 0x00ff262a280075ea */ /* 0x0009e2000b800009 */
[----:B------:R-:W-:Y:S01]  /*16c0*/  UMOV UR20, UR28 ;  /* 0x0000001c00147c82 */ /* 0x000fe20008000000 */
[----:B------:R-:W-:Y:S01]  /*16d0*/  UMOV UR21, 0x40004040 ;  /* 0x4000404000157882 */ /* 0x000fe20000000000 */
[----:B------:R-:W-:Y:S01]  /*16e0*/  UMOV UR50, UR26 ;  /* 0x0000001a00327c82 */ /* 0x000fe20008000000 */
[----:B------:R-:W-:Y:S01]  /*16f0*/  UMOV UR51, 0x40004040 ;  /* 0x4000404000337882 */ /* 0x000fe20000000000 */
[----:B-1----:R-:W-:Y:S01]  /*1700*/  IMAD.U32 R2, RZ, RZ, UR5 ;  /* 0x00000005ff027e24 */ /* 0x002fe2000f8e00ff */
[----:B------:R-:W-:Y:S01]  /*1710*/  UMOV UR53, 0x40004040 ;  /* 0x4000404000357882 */ /* 0x000fe20000000000 */
[----:B------:R-:W-:Y:S01]  /*1720*/  UMOV UR54, UR8 ;  /* 0x0000000800367c82 */ /* 0x000fe20008000000 */
[----:B------:R-:W-:Y:S01]  /*1730*/  UMOV UR55, 0x40004040 ;  /* 0x4000404000377882 */ /* 0x000fe20000000000 */
[----:B------:R4:W-:Y:S01]  /*1740*/  UTCHMMA gdesc[UR50], gdesc[UR20], tmem[UR9], tmem[UR36], idesc[UR37], UPT ;  /* 0x00ff2414320075ea */ /* 0x0009e2000b800009 */
[----:B------:R4:W-:Y:S01]  /*1750*/  UTCHMMA gdesc[UR54], gdesc[UR52], tmem[UR9], tmem[UR34], idesc[UR35], UPT ;  /* 0x00ff2234360075ea */ /* 0x0009e2000b800009 */
[----:B------:R4:W-:Y:S01]  /*1760*/  UTCBAR.MULTICAST [UR24], URZ, UR23 ;  /* 0x000000ff180073e9 */ /* 0x0009e20008000817 */
[----:B------:R4:W5:Y:S01]  /*1770*/  @!P0 SYNCS.PHASECHK.TRANS64.TRYWAIT P1, [UR6], R2 ;  /* 0x00000002ff0085a7 */ /* 0x0009620008021106 */
[----:B------:R-:W-:Y:S02]  /*1780*/  UISETP.NE.AND UP1, UPT, UR25, URZ, UPT ;  /* 0x000000ff1900728c */ /* 0x000fe4000bf25270 */
[----:B------:R-:W-:Y:S07]  /*1790*/  UPLOP3.LUT UP2, UPT, UPT, UPT, UPT, 0x80, 0x8 ;  /* 0x000000000008789c */ /* 0x000fee0003f4f070 */
[----:B------:R-:W-:Y:S05]  /*17a0*/  BRA.U UP1, `(.L_x_27) ;  /* 0xfffffffd013c7547 */ /* 0x000fea000b83ffff */
[----:B------:R-:W-:Y:S02]  /*17b0*/  UIADD3 UR7, UPT, UPT, UR7, 0x70, URZ ;  /* 0x0000007007077890 */ /* 0x000fe4000fffe0ff */
[----:B------:R-:W-:-:S04]  /*17c0*/  UIADD3 UR30, UPT, UPT, UR30, 0x1, URZ ;  /* 0x000000011e1e7890 */ /* 0x000fc8000fffe0ff */
[----:B------:R-:W-:-:S03]  /*17d0*/  UISETP.NE.AND UP1, UPT, UR30, 0x2, UPT ;  /* 0x000000021e00788c */ /* 0x000fc6000bf25270 */
[----:B------:R1:W-:Y:S01]  /*17e0*/  UTCBAR.MULTICAST [UR7], URZ, UR19 ;  /* 0x000000ff070073e9 */ /* 0x0003e20008000813 */
[----:B------:R-:W-:Y:S02]  /*17f0*/  USEL UR5, URZ, 0x1, UP1 ;  /* 0x00000001ff057887 */ /* 0x000fe40008800000 */
[----:B------:R-:W-:-:S04]  /*1800*/  USEL UR30, UR30, URZ, UP1 ;  /* 0x000000ff1e1e7287 */ /* 0x000fc80008800000 */
[----:B------:R-:W-:Y:S01]  /*1810*/  LOP3.LUT R5, R5, UR5, RZ, 0x3c, !PT ;  /* 0x0000000505057c12 */ /* 0x000fe2000f8e3cff */
[----:B------:R-:W-:Y:S07]  /*1820*/  BRA.U !UP0, `(.L_x_28) ;  /* 0xfffffff908e87547 */ /* 0x000fee000b83ffff */
[----:B------:R-:W-:-:S06]  /*1830*/  UIADD3 UR30, UPT, UPT, UR30, 0x1, URZ ;  /* 0x000000011e1e7890 */ /* 0x000fcc000fffe0ff */
[----:B------:R-:W-:Y:S02]  /*1840*/  MOV R6, UR30 ;  /* 0x0000001e00067c02 */ /* 0x000fe40008000f00 */
.L_x_23:
[----:B------:R-:W-:-:S09]  /*1850*/  UISETP.NE.AND UP0, UPT, UR18, URZ, UPT ;  /* 0x000000ff1200728c */ /* 0x000fd2000bf05270 */
[----:B------:R-:W-:Y:S05]  /*1860*/  BRA.U UP0, `(.L_x_22) ;  /* 0x00000001002c7547 */ /* 0x000fea000b800000 */
[----:B-1--4-:R-:W1:Y:S01]  /*1870*/  S2R R2, SR_CgaCtaId ;  /* 0x0000000000027919 */ /* 0x012e620000008800 */
[----:B------:R-:W-:Y:S02]  /*1880*/  ISETP.NE.AND P0, PT, R6, 0x2, PT ;  /* 0x000000020600780c */ /* 0x000fe40003f05270 */
[----:B------:R-:W-:Y:S02]  /*1890*/  MOV R3, 0x400 ;  /* 0x0000040000037802 */ /* 0x000fe40000000f00 */
[----:B------:R-:W-:-:S04]  /*18a0*/  SEL R4, RZ, 0x1, P0 ;  /* 0x00000001ff047807 */ /* 0x000fc80000000000 */
[----:B------:R-:W-:-:S05]  /*18b0*/  LOP3.LUT R4, R5, R4, RZ, 0x3c, !PT ;  /* 0x0000000405047212 */ /* 0x000fca00078e3cff */
[----:B------:R-:W-:Y:S01]  /*18c0*/  IMAD.U32 R4, R4, -0x80000000, RZ ;  /* 0x8000000004047824 */ /* 0x000fe200078e00ff */
[----:B-1----:R-:W-:Y:S02]  /*18d0*/  LEA R2, R2, R3, 0x18 ;  /* 0x0000000302027211 */ /* 0x002fe400078ec0ff */
[----:B------:R-:W-:-:S05]  /*18e0*/  SEL R3, R6, RZ, P0 ;  /* 0x000000ff06037207 */ /* 0x000fca0000000000 */
[----:B------:R-:W-:-:S04]  /*18f0*/  IMAD R2, R3, 0x8, R2 ;  /* 0x0000000803027824 */ /* 0x000fc800078e0202 */
[----:B------:R-:W1:Y:S02]  /*1900*/  SYNCS.PHASECHK.TRANS64.TRYWAIT P0, [R2+URZ+0x80], R4 ;  /* 0x00008004020075a7 */ /* 0x000e6400080011ff */
[----:B-1----:R-:W-:Y:S05]  /*1910*/  @!P0 BRA `(.L_x_29) ;  /* 0x00000028002c8947 */ /* 0x002fea0003800000 */
.L_x_22:
[----:B------:R-:W-:-:S13]  /*1920*/  ISETP.GT.AND P0, PT, R69, 0x3, PT ;  /* 0x000000034500780c */ /* 0x000fda0003f04270 */
[----:B-12345:R-:W-:Y:S05]  /*1930*/  @P0 EXIT ;  /* 0x000000000000094d */ /* 0x03efea0003800000 */
[----:B------:R-:W-:-:S13]  /*1940*/  ISETP.NE.AND P0, PT, R69, RZ, PT ;  /* 0x000000ff4500720c */ /* 0x000fda0003f05270 */
[----:B------:R-:W-:Y:S05]  /*1950*/  @P0 BRA `(.L_x_30) ;  /* 0x0000000000b80947 */ /* 0x000fea0003800000 */
[----:B------:R-:W1:Y:S01]  /*1960*/  S2UR UR6, SR_CgaCtaId ;  /* 0x00000000000679c3 */ /* 0x000e620000008800 */
[----:B------:R-:W-:Y:S01]  /*1970*/  NOP ;  /* 0x0000000000007918 */ /* 0x000fe20000000000 */
[----:B------:R-:W-:Y:S01]  /*1980*/  UMOV UR4, 0x40 ;  /* 0x0000004000047882 */ /* 0x000fe20000000000 */
[----:B------:R-:W-:Y:S01]  /*1990*/  UMOV UR5, 0x400 ;  /* 0x0000040000057882 */ /* 0x000fe20000000000 */
[----:B-1----:R-:W-:Y:S02]  /*19a0*/  ULEA UR4, UR6, UR4, 0x18 ;  /* 0x0000000406047291 */ /* 0x002fe4000f8ec0ff */
[----:B------:R-:W-:-:S07]  /*19b0*/  ULEA UR5, UR6, UR5, 0x18 ;  /* 0x0000000506057291 */ /* 0x000fce000f8ec0ff */
[----:B------:R-:W1:Y:S02]  /*19c0*/  LDS.U8 R2, [UR4] ;  /* 0x00000004ff027984 */ /* 0x000e640008000000 */
[----:B-1----:R-:W-:-:S13]  /*19d0*/  ISETP.NE.AND P0, PT, R2, RZ, PT ;  /* 0x000000ff0200720c */ /* 0x002fda0003f05270 */
[----:B------:R-:W-:Y:S05]  /*19e0*/  @P0 BRA `(.L_x_31) ;  /* 0x00000000007c0947 */ /* 0x000fea0003800000 */
[----:B------:R-:W-:-:S13]  /*19f0*/  ELECT P0, URZ, PT ;  /* 0x0000000000ff782f */ /* 0x000fda0003800000 */
[----:B------:R-:W-:Y:S05]  /*1a00*/  @!P0 BRA `(.L_x_32) ;  /* 0x0000000000848947 */ /* 0x000fea0003800000 */
[----:B------:R-:W-:Y:S01]  /*1a10*/  UMOV UR4, 0x4 ;  /* 0x0000000400047882 */ /* 0x000fe20000000000 */
[----:B------:R-:W-:-:S04]  /*1a20*/  IMAD.MOV.U32 R3, RZ, RZ, 0xf ;  /* 0x0000000fff037424 */ /* 0x000fc800078e00ff */
[----:B------:R-:W-:Y:S04]  /*1a30*/  DEPBAR.LE SB1, 0x36 ;  /* 0x00009d800000791a */ /* 0x000fe80000000000 */
[----:B------:R-:W1:Y:S02]  /*1a40*/  UTCATOMSWS.FIND_AND_SET.ALIGN UP0, UR4, UR4 ;  /* 0x00000004000475e3 */ /* 0x000e640008000800 */
[----:B-1----:R-:W-:Y:S01]  /*1a50*/  PLOP3.LUT P0, PT, PT, PT, UP0, 0x80, 0x8 ;  /* 0x000000000008781c */ /* 0x002fe20003f0f008 */
[----:B------:R-:W-:-:S03]  /*1a60*/  IMAD.U32 R4, RZ, RZ, UR4 ;  /* 0x00000004ff047e24 */ /* 0x000fc6000f8e00ff */
[----:B------:R-:W-:-:S04]  /*1a70*/  SEL R2, RZ, 0xffffffff, !P0 ;  /* 0xffffffffff027807 */ /* 0x000fc80004000000 */
[----:B------:R-:W-:Y:S01]  /*1a80*/  ISETP.NE.AND P0, PT, R2, RZ, PT ;  /* 0x000000ff0200720c */ /* 0x000fe20003f05270 */
[----:B------:R-:W-:-:S12]  /*1a90*/  IMAD.MOV.U32 R2, RZ, RZ, 0x1 ;  /* 0x00000001ff027424 */ /* 0x000fd800078e00ff */
[----:B------:R-:W-:Y:S05]  /*1aa0*/  @P0 BRA `(.L_x_33) ;  /* 0x0000000000240947 */ /* 0x000fea0003800000 */
.L_x_34:
[----:B------:R-:W-:Y:S05]  /*1ab0*/  NANOSLEEP 0x64 ;  /* 0x000000640000795d */ /* 0x000fea0003800000 */
[----:B------:R-:W-:-:S05]  /*1ac0*/  UMOV UR4, 0x4 ;  /* 0x0000000400047882 */ /* 0x000fca0000000000 */
[----:B------:R-:W-:Y:S04]  /*1ad0*/  DEPBAR.LE SB1, 0x36 ;  /* 0x00009d800000791a */ /* 0x000fe80000000000 */
[----:B------:R-:W1:Y:S02]  /*1ae0*/  UTCATOMSWS.FIND_AND_SET.ALIGN UP0, UR4, UR4 ;  /* 0x00000004000475e3 */ /* 0x000e640008000800 */
[----:B-1----:R-:W-:-:S04]  /*1af0*/  PLOP3.LUT P0, PT, PT, PT, UP0, 0x80, 0x8 ;  /* 0x000000000008781c */ /* 0x002fc80003f0f008 */
[----:B------:R-:W-:-:S04]  /*1b00*/  SEL R4, RZ, 0xffffffff, !P0 ;  /* 0xffffffffff047807 */ /* 0x000fc80004000000 */
[----:B------:R-:W-:Y:S01]  /*1b10*/  ISETP.NE.AND P0, PT, R4, RZ, PT ;  /* 0x000000ff0400720c */ /* 0x000fe20003f05270 */
[----:B------:R-:W-:-:S12]  /*1b20*/  IMAD.U32 R4, RZ, RZ, UR4 ;  /* 0x00000004ff047e24 */ /* 0x000fd8000f8e00ff */
[----:B------:R-:W-:Y:S05]  /*1b30*/  @!P0 BRA `(.L_x_34) ;  /* 0xfffffffc00dc8947 */ /* 0x000fea000383ffff */
.L_x_33:
[C---:B------:R-:W-:Y:S01]  /*1b40*/  VIADD R5, R4.reuse, 0x10 ;  /* 0x0000001004057836 */ /* 0x040fe20000000000 */
[----:B------:R-:W-:Y:S01]  /*1b50*/  UMOV UR4, 0x50 ;  /* 0x0000005000047882 */ /* 0x000fe20000000000 */
[----:B------:R-:W-:Y:S01]  /*1b60*/  SHF.L.U32 R3, R3, R4, RZ ;  /* 0x0000000403037219 */ /* 0x000fe200000006ff */
[----:B------:R-:W-:Y:S01]  /*1b70*/  ULEA UR4, UR6, UR4, 0x18 ;  /* 0x0000000406047291 */ /* 0x000fe2000f8ec0ff */
[----:B------:R-:W-:Y:S01]  /*1b80*/  IMAD.SHL.U32 R4, R4, 0x20, RZ ;  /* 0x0000002004047824 */ /* 0x000fe200078e00ff */
[----:B------:R-:W-:-:S04]  /*1b90*/  SHF.L.U32 R2, R2, R5, RZ ;  /* 0x0000000502027219 */ /* 0x000fc800000006ff */
[----:B------:R-:W-:-:S05]  /*1ba0*/  LOP3.LUT R2, R2, R3, RZ, 0xfc, !PT ;  /* 0x0000000302027212 */ /* 0x000fca00078efcff */
[----:B------:R1:W-:Y:S04]  /*1bb0*/  ATOMS.OR RZ, [UR4], R2 ;  /* 0x00000002ffff798c */ /* 0x0003e8000b000004 */
[----:B------:R1:W-:Y:S01]  /*1bc0*/  STS [UR5+0x98], R4 ;  /* 0x00009804ff007988 */ /* 0x0003e20008000805 */
[----:B------:R-:W-:Y:S05]  /*1bd0*/  BRA `(.L_x_32) ;  /* 0x0000000000107947 */ /* 0x000fea0003800000 */
.L_x_31:
[----:B------:R-:W-:-:S05]  /*1be0*/  MOV R2, 0xffffffff ;  /* 0xffffffff00027802 */ /* 0x000fca0000000f00 */
[----:B------:R1:W-:Y:S02]  /*1bf0*/  STS [UR5+0x98], R2 ;  /* 0x00009802ff007988 */ /* 0x0003e40008000805 */
[----:B-1----:R-:W-:Y:S02]  /*1c00*/  MOV R2, 0x1c20 ;  /* 0x00001c2000027802 */ /* 0x002fe40000000f00 */
[----:B------:R-:W-:Y:S05]  /*1c10*/  CALL.REL.NOINC `($__internal_1_$__cuda_sm10x_tcgen05_guardrail_trap_phase_invalid_during_alloc) ;  /* 0x0000002400a87944 */ /* 0x000fea0003c00000 */
.L_x_32:
[----:B------:R-:W-:Y:S05]  /*1c20*/  WARPSYNC.ALL ;  /* 0x0000000000007948 */ /* 0x000fea0003800000 */
[----:B------:R-:W-:Y:S01]  /*1c30*/  NOP ;  /* 0x0000000000007918 */ /* 0x000fe20000000000 */
.L_x_30:
[----:B------:R-:W2:Y:S08]  /*1c40*/  S2UR UR26, SR_CgaCtaId ;  /* 0x00000000001a79c3 */ /* 0x000eb00000008800 */
[----:B------:R-:W-:Y:S01]  /*1c50*/  BAR.SYNC.DEFER_BLOCKING 0x2, 0xa0 ;  /* 0x0082800000007b1d */ /* 0x000fe20000010000 */
[C---:B-1----:R-:W-:Y:S02]  /*1c60*/  IMAD.SHL.U32 R2, R0.reuse, 0x80, RZ ;  /* 0x0000008000027824 */ /* 0x042fe400078e00ff */
[----:B------:R-:W-:-:S03]  /*1c70*/  IMAD.SHL.U32 R3, R0, 0x40, RZ ;  /* 0x0000004000037824 */ /* 0x000fc600078e00ff */
[----:B------:R-:W-:Y:S02]  /*1c80*/  UMOV UR4, 0x400 ;  /* 0x0000040000047882 */ /* 0x000fe40000000000 */
[----:B------:R-:W1:Y:S01]  /*1c90*/  S2UR UR30, SR_CTAID.Z ;  /* 0x00000000001e79c3 */ /* 0x000e620000002700 */
[----:B------:R-:W-:-:S04]  /*1ca0*/  LOP3.LUT R2, R2, 0x780, RZ, 0xc0, !PT ;  /* 0x0000078002027812 */ /* 0x000fc800078ec0ff */
[----:B------:R-:W-:-:S04]  /*1cb0*/  LOP3.LUT R3, R2, 0x3800, R3, 0xf8, !PT ;  /* 0x0000380002037812 */ /* 0x000fc800078ef803 */
[----:B------:R-:W-:Y:S01]  /*1cc0*/  LOP3.LUT R3, R3, 0x10, R0, 0xf8, !PT ;  /* 0x0000001003037812 */ /* 0x000fe200078ef800 */
[----:B--2---:R-:W-:Y:S02]  /*1cd0*/  ULEA UR26, UR26, UR4, 0x18 ;  /* 0x000000041a1a7291 */ /* 0x004fe4000f8ec0ff */
[----:B-1----:R-:W-:-:S07]  /*1ce0*/  UISETP.GT.U32.AND UP0, UPT, UR30, 0x3ff, UPT ;  /* 0x000003ff1e00788c */ /* 0x002fce000bf04070 */
[----:B------:R-:W1:Y:S02]  /*1cf0*/  LDS R67, [UR26+0x98] ;  /* 0x0000981aff437984 */ /* 0x000e640008000800 */
[----:B------:R-:W-:Y:S05]  /*1d00*/  BRA.U UP0, `(.L_x_35) ;  /* 0x0000001d00dc7547 */ /* 0x000fea000b800000 */
[----:B------:R-:W2:Y:S01]  /*1d10*/  LDCU.64 UR6, c[0x0][0x5c0] ;  /* 0x0000b800ff0677ac */ /* 0x000ea20008000a00 */
[----:B------:R-:W-:Y:S01]  /*1d20*/  VIADD R3, R3, UR26 ;  /* 0x0000001a03037c36 */ /* 0x000fe20008000000 */
[----:B------:R-:W3:Y:S01]  /*1d30*/  S2UR UR23, SR_CTAID.X ;  /* 0x00000000001779c3 */ /* 0x000ee20000002500 */
[----:B------:R-:W-:Y:S01]  /*1d40*/  IMAD.U32 R4, R0, 0x10000, RZ ;  /* 0x0001000000047824 */ /* 0x000fe200078e00ff */
[----:B------:R-:W4:Y:S01]  /*1d50*/  LDCU UR8, c[0x0][0x5d0] ;  /* 0x0000ba00ff0877ac */ /* 0x000f220008000800 */
[C---:B------:R-:W-:Y:S02]  /*1d60*/  VIADD R5, R3.reuse, 0x8460 ;  /* 0x0000846003057836 */ /* 0x040fe40000000000 */
[C---:B------:R-:W-:Y:S01]  /*1d70*/  VIADD R2, R3.reuse, 0x460 ;  /* 0x0000046003027836 */ /* 0x040fe20000000000 */
[----:B------:R-:W5:Y:S01]  /*1d80*/  LDCU UR10, c[0x0][0x374] ;  /* 0x00006e80ff0a77ac */ /* 0x000f620008000800 */
[C---:B------:R-:W-:Y:S01]  /*1d90*/  VIADD R9, R3.reuse, 0x8440 ;  /* 0x0000844003097836 */ /* 0x040fe20000000000 */
[----:B------:R-:W-:Y:S01]  /*1da0*/  SHF.R.U32.HI R72, RZ, 0x3, R5 ;  /* 0x00000003ff487819 */ /* 0x000fe20000011605 */
[----:B------:R-:W-:Y:S01]  /*1db0*/  VIADD R7, R3, 0x8420 ;  /* 0x0000842003077836 */ /* 0x000fe20000000000 */
[----:B------:R-:W1:Y:S01]  /*1dc0*/  LDCU.64 UR28, c[0x0][0x348] ;  /* 0x00006900ff1c77ac */ /* 0x000e620008000a00 */
[----:B------:R-:W-:Y:S01]  /*1dd0*/  SHF.R.U32.HI R65, RZ, 0x3, R2 ;  /* 0x00000003ff417819 */ /* 0x000fe20000011602 */
[----:B------:R-:W-:Y:S01]  /*1de0*/  IMAD.MOV.U32 R60, RZ, RZ, RZ ;  /* 0x000000ffff3c7224 */ /* 0x000fe200078e00ff */
[----:B------:R-:W-:Y:S01]  /*1df0*/  LOP3.LUT R72, R5, 0x70, R72, 0x78, !PT ;  /* 0x0000007005487812 */ /* 0x000fe200078e7848 */
[C---:B------:R-:W-:Y:S01]  /*1e00*/  VIADD R5, R3.reuse, 0x8400 ;  /* 0x0000840003057836 */ /* 0x040fe20000000000 */
[----:B------:R-:W3:Y:S01]  /*1e10*/  LDCU UR22, c[0x0][0x5cc] ;  /* 0x0000b980ff1677ac */ /* 0x000ee20008000800 */
[----:B------:R-:W-:Y:S01]  /*1e20*/  LOP3.LUT R65, R2, 0x70, R65, 0x78, !PT ;  /* 0x0000007002417812 */ /* 0x000fe200078e7841 */
[----:B------:R-:W-:Y:S01]  /*1e30*/  VIADD R2, R3, 0x420 ;  /* 0x0000042003027836 */ /* 0x000fe20000000000 */
[----:B------:R-:W-:Y:S01]  /*1e40*/  LOP3.LUT R4, R4, 0xe00000, RZ, 0xc0, !PT ;  /* 0x00e0000004047812 */ /* 0x000fe200078ec0ff */
[----:B--2---:R-:W-:Y:S01]  /*1e50*/  UIMAD.WIDE.U32 UR4, UR30, UR7, URZ ;  /* 0x000000071e0472a5 */ /* 0x004fe2000f8e00ff */
[----:B------:R-:W-:Y:S01]  /*1e60*/  SHF.R.U32.HI R66, RZ, 0x3, R5 ;  /* 0x00000003ff427819 */ /* 0x000fe20000011605 */
[----:B------:R-:W-:Y:S01]  /*1e70*/  IMAD.MOV.U32 R0, RZ, RZ, 0x1 ;  /* 0x00000001ff007424 */ /* 0x000fe200078e00ff */
[----:B------:R-:W-:Y:S01]  /*1e80*/  SHF.R.U32.HI R63, RZ, 0x3, R2 ;  /* 0x00000003ff3f7819 */ /* 0x000fe20000011602 */
[----:B------:R-:W-:Y:S01]  /*1e90*/  UIADD3 UR4, UPT, UPT, UR30, -UR5, URZ ;  /* 0x800000051e047290 */ /* 0x000fe2000fffe0ff */
[----:B------:R-:W-:Y:S01]  /*1ea0*/  LOP3.LUT R66, R5, 0x70, R66, 0x78, !PT ;  /* 0x0000007005427812 */ /* 0x000fe200078e7842 */
[C---:B------:R-:W-:Y:S01]  /*1eb0*/  VIADD R5, R3.reuse, 0x440 ;  /* 0x0000044003057836 */ /* 0x040fe20000000000 */
[----:B------:R-:W-:Y:S01]  /*1ec0*/  SHF.R.U32.HI R70, RZ, 0x3, R9 ;  /* 0x00000003ff467819 */ /* 0x000fe20000011609 */
[----:B------:R-:W-:Y:S01]  /*1ed0*/  USHF.R.U32.HI UR4, URZ, UR17, UR4 ;  /* 0x00000011ff047299 */ /* 0x000fe20008011604 */
[----:B------:R-:W-:Y:S01]  /*1ee0*/  VIADD R3, R3, 0x400 ;  /* 0x0000040003037836 */ /* 0x000fe20000000000 */
[----:B-1----:R-:W-:Y:S01]  /*1ef0*/  UIADD3 UR34, UP1, UPT, UR28, 0x140, URZ ;  /* 0x000001401c227890 */ /* 0x002fe2000ff3e0ff */
[----:B------:R-:W-:Y:S01]  /*1f00*/  SHF.R.U32.HI R68, RZ, 0x3, R7 ;  /* 0x00000003ff447819 */ /* 0x000fe20000011607 */
[----:B------:R-:W-:Y:S01]  /*1f10*/  UIADD3 UR4, UPT, UPT, UR5, UR4, URZ ;  /* 0x0000000405047290 */ /* 0x000fe2000fffe0ff */
[----:B------:R-:W-:Y:S01]  /*1f20*/  SHF.R.U32.HI R64, RZ, 0x3, R5 ;  /* 0x00000003ff407819 */ /* 0x000fe20000011605 */
[----:B------:R-:W-:Y:S01]  /*1f30*/  UIADD3 UR32, UP0, UPT, UR28, 0x1c0, URZ ;  /* 0x000001c01c207890 */ /* 0x000fe2000ff1e0ff */
[----:B------:R-:W-:Y:S01]  /*1f40*/  SHF.R.U32.HI R62, RZ, 0x3, R3 ;  /* 0x00000003ff3e7819 */ /* 0x000fe20000011603 */
[----:B------:R-:W-:Y:S01]  /*1f50*/  USHF.R.U32.HI UR4, URZ, UR16, UR4 ;  /* 0x00000010ff047299 */ /* 0x000fe20008011604 */
[----:B------:R-:W-:Y:S01]  /*1f60*/  LOP3.LUT R63, R2, 0x70, R63, 0x78, !PT ;  /* 0x00000070023f7812 */ /* 0x000fe200078e783f */
[----:B------:R-:W-:Y:S01]  /*1f70*/  UIADD3.X UR35, UPT, UPT, URZ, UR29, URZ, UP1, !UPT ;  /* 0x0000001dff237290 */ /* 0x000fe20008ffe4ff */
[----:B------:R-:W-:Y:S01]  /*1f80*/  LOP3.LUT R70, R9, 0x70, R70, 0x78, !PT ;  /* 0x0000007009467812 */ /* 0x000fe200078e7846 */
[----:B------:R-:W-:Y:S01]  /*1f90*/  UIADD3 UR4, UPT, UPT, -UR4, URZ, URZ ;  /* 0x000000ff04047290 */ /* 0x000fe2000fffe1ff */
[----:B------:R-:W-:Y:S01]  /*1fa0*/  LOP3.LUT R68, R7, 0x70, R68, 0x78, !PT ;  /* 0x0000007007447812 */ /* 0x000fe200078e7844 */
[----:B------:R-:W-:Y:S01]  /*1fb0*/  UIADD3.X UR33, UPT, UPT, URZ, UR29, URZ, UP0, !UPT ;  /* 0x0000001dff217290 */ /* 0x000fe200087fe4ff */
[----:B------:R-:W-:Y:S01]  /*1fc0*/  LOP3.LUT R64, R5, 0x70, R64, 0x78, !PT ;  /* 0x0000007005407812 */ /* 0x000fe200078e7840 */
[----:B------:R-:W-:Y:S01]  /*1fd0*/  UIMAD UR6, UR6, UR4, UR30 ;  /* 0x00000004060672a4 */ /* 0x000fe2000f8e021e */
[----:B------:R-:W-:Y:S01]  /*1fe0*/  LOP3.LUT R62, R3, 0x70, R62, 0x78, !PT ;  /* 0x00000070033e7812 */ /* 0x000fe200078e783e */
[----:B---3--:R-:W-:Y:S01]  /*1ff0*/  USHF.L.U32 UR23, UR23, 0x6, URZ ;  /* 0x0000000617177899 */ /* 0x008fe200080006ff */
[----:B------:R-:W-:Y:S01]  /*2000*/  IMAD.MOV.U32 R2, RZ, RZ, RZ ;  /* 0x000000ffff027224 */ /* 0x000fe200078e00ff */
[----:B----4-:R-:W-:Y:S01]  /*2010*/  UIMAD.WIDE.U32 UR8, UR6, UR8, URZ ;  /* 0x00000008060872a5 */ /* 0x010fe2000f8e00ff */
[----:B------:R-:W-:Y:S01]  /*2020*/  IMAD.IADD R61, R67, 0x1, R4 ;  /* 0x00000001433d7824 */ /* 0x000fe200078e0204 */
[----:B------:R-:W1:Y:S01]  /*2030*/  LDCU UR11, c[0x0][0x5d0] ;  /* 0x0000ba00ff0b77ac */ /* 0x000e620008000800 */
[----:B------:R-:W2:Y:S01]  /*2040*/  LDCU.64 UR4, c[0x0][0x5d8] ;  /* 0x0000bb00ff0477ac */ /* 0x000ea20008000a00 */
[----:B------:R-:W-:Y:S01]  /*2050*/  UIADD3 UR7, UPT, UPT, UR6, -UR9, URZ ;  /* 0x8000000906077290 */ /* 0x000fe2000fffe0ff */
[----:B------:R-:W3:Y:S03]  /*2060*/  LDCU UR27, c[0x0][0x5e4] ;  /* 0x0000bc80ff1b77ac */ /* 0x000ee60008000800 */
[----:B------:R-:W-:Y:S01]  /*2070*/  USHF.R.U32.HI UR7, URZ, UR15, UR7 ;  /* 0x0000000fff077299 */ /* 0x000fe20008011607 */
[----:B------:R-:W4:Y:S03]  /*2080*/  LDCU.64 UR24, c[0x0][0x5c0] ;  /* 0x0000b800ff1877ac */ /* 0x000f260008000a00 */
[----:B------:R-:W-:Y:S01]  /*2090*/  UIADD3 UR7, UPT, UPT, UR9, UR7, URZ ;  /* 0x0000000709077290 */ /* 0x000fe2000fffe0ff */
[----:B------:R-:W1:Y:S03]  /*20a0*/  LDCU.64 UR18, c[0x0][0x5d8] ;  /* 0x0000bb00ff1277ac */ /* 0x000e660008000a00 */
[----:B------:R-:W-:-:S02]  /*20b0*/  USHF.R.U32.HI UR20, URZ, UR14, UR7 ;  /* 0x0000000eff147299 */ /* 0x000fc40008011607 */
[----:B------:R-:W-:Y:S02]  /*20c0*/  ULOP3.LUT UR23, UR23, 0x40, URZ, 0xc0, !UPT ;  /* 0x0000004017177892 */ /* 0x000fe4000f8ec0ff */
[----:B--2---:R-:W-:Y:S01]  /*20d0*/  UIMAD.WIDE.U32 UR8, UR20, UR5, URZ ;  /* 0x00000005140872a5 */ /* 0x004fe2000f8e00ff */
[----:B------:R-:W-:-:S06]  /*20e0*/  UMOV UR28, URZ ;  /* 0x000000ff001c7c82 */ /* 0x000fcc0008000000 */
[----:B------:R-:W-:Y:S02]  /*20f0*/  UMOV UR7, UR9 ;  /* 0x0000000900077c82 */ /* 0x000fe40008000000 */
[----:B------:R-:W-:Y:S02]  /*2100*/  UIADD3 UR5, UPT, UPT, UR20, -UR7, URZ ;  /* 0x8000000714057290 */ /* 0x000fe4000fffe0ff */
[----:B------:R-:W5:Y:S01]  /*2110*/  LDCU UR9, c[0x0][0x370] ;  /* 0x00006e00ff0977ac */ /* 0x000f620008000800 */
[----:B------:R-:W2:Y:S01]  /*2120*/  LDCU UR8, c[0x0][0x378] ;  /* 0x00006f00ff0877ac */ /* 0x000ea20008000800 */
[----:B------:R-:W-:-:S04]  /*2130*/  USHF.R.U32.HI UR5, URZ, UR13, UR5 ;  /* 0x0000000dff057299 */ /* 0x000fc80008011605 */
[----:B------:R-:W-:Y:S01]  /*2140*/  UIADD3 UR5, UPT, UPT, UR7, UR5, URZ ;  /* 0x0000000507057290 */ /* 0x000fe2000fffe0ff */
[----:B------:R-:W1:Y:S03]  /*2150*/  LDCU UR7, c[0x0][0x5cc] ;  /* 0x0000b980ff0777ac */ /* 0x000e660008000800 */
[----:B------:R-:W-:Y:S02]  /*2160*/  USHF.R.U32.HI UR5, URZ, UR12, UR5 ;  /* 0x0000000cff057299 */ /* 0x000fe40008011605 */
[----:B-----5:R-:W-:Y:S02]  /*2170*/  UIMAD UR9, UR10, UR9, URZ ;  /* 0x000000090a0972a4 */ /* 0x020fe4000f8e02ff */
[----:B------:R-:W-:Y:S02]  /*2180*/  UIADD3 UR5, UPT, UPT, -UR5, URZ, URZ ;  /* 0x000000ff05057290 */ /* 0x000fe4000fffe1ff */
[----:B--2---:R-:W-:-:S02]  /*2190*/  UIMAD UR8, UR9, UR8, URZ ;  /* 0x00000008090872a4 */ /* 0x004fc4000f8e02ff */
[----:B------:R-:W-:Y:S02]  /*21a0*/  UIMAD UR5, UR4, UR5, UR20 ;  /* 0x00000005040572a4 */ /* 0x000fe4000f8e0214 */
[----:B------:R-:W-:Y:S02]  /*21b0*/  ULEA.HI UR29, UR8, UR8, URZ, 0x1 ;  /* 0x00000008081d7291 */ /* 0x000fe4000f8f08ff */
[----:B------:R-:W-:Y:S02]  /*21c0*/  UIADD3 UR20, UPT, UPT, -UR20, URZ, URZ ;  /* 0x000000ff14147290 */ /* 0x000fe4000fffe1ff */
[----:B------:R-:W-:Y:S02]  /*21d0*/  UIADD3 UR4, UPT, UPT, UR26, 0x8400, URZ ;  /* 0x000084001a047890 */ /* 0x000fe4000fffe0ff */
[----:B------:R-:W-:Y:S02]  /*21e0*/  USHF.R.S32.HI UR29, URZ, 0x1, UR29 ;  /* 0x00000001ff1d7899 */ /* 0x000fe4000801141d */
[----:B-1-34-:R-:W-:-:S12]  /*21f0*/  UIMAD UR22, UR22, UR20, UR6 ;  /* 0x00000014161672a4 */ /* 0x01afd8000f8e0206 */
.L_x_38:
[----:B------:R-:W-:Y:S01]  /*2200*/  LEA R3, R2, UR26, 0x3 ;  /* 0x0000001a02037c11 */ /* 0x000fe2000f8e18ff */
[----:B-1----:R-:W-:Y:S02]  /*2210*/  IMAD.U32 R6, R60, -0x80000000, RZ ;  /* 0x800000003c067824 */ /* 0x002fe400078e00ff */
[----:B------:R-:W-:Y:S02]  /*2220*/  IMAD R4, R2, 0x100000, R61 ;  /* 0x0010000002047824 */ /* 0x000fe400078e023d */
[----:B------:R-:W1:Y:S03]  /*2230*/  SYNCS.PHASECHK.TRANS64.TRYWAIT P0, [R3+URZ+0x70], R6 ;  /* 0x00007006030075a7 */ /* 0x000e6600080011ff */
[----:B------:R-:W-:Y:S01]  /*2240*/  R2UR UR6, R4 ;  /* 0x00000000040672ca */ /* 0x000fe200000e0000 */
[----:B-1----:R-:W-:-:S14]  /*2250*/  @!P0 BRA `(.L_x_36) ;  /* 0x0000001c00f48947 */ /* 0x002fdc0003800000 */
.L_x_52:
[----:B------:R-:W2:Y:S01]  /*2260*/  LDTM.16dp256bit.x8 R16, tmem[UR6+0x40] ;  /* 0x00004006001079ee */ /* 0x000ea200081a0000 */
[----:B------:R-:W-:Y:S01]  /*2270*/  UIADD3 UR9, UPT, UPT, UR28, UR28, URZ ;  /* 0x0000001c1c097290 */ /* 0x000fe2000fffe0ff */
[----:B------:R-:W-:Y:S02]  /*2280*/  R2UR UR6, R4 ;  /* 0x00000000040672ca */ /* 0x000fe400000e0000 */
[----:B------:R-:W-:Y:S01]  /*2290*/  MOV R87, RZ ;  /* 0x000000ff00577202 */ /* 0x000fe20000000f00 */
[----:B------:R-:W-:Y:S01]  /*22a0*/  USHF.R.S32.HI UR8, URZ, 0x1f, UR9 ;  /* 0x0000001fff087899 */ /* 0x000fe20008011409 */
[----:B------:R-:W-:-:S03]  /*22b0*/  ISETP.NE.AND P0, PT, R69, RZ, PT ;  /* 0x000000ff4500720c */ /* 0x000fc60003f05270 */
[----:B------:R-:W-:-:S04]  /*22c0*/  ULEA.HI UR20, UR8, UR9, URZ, 0x2 ;  /* 0x0000000908147291 */ /* 0x000fc8000f8f10ff */
[----:B------:R-:W-:-:S04]  /*22d0*/  ULOP3.LUT UR20, UR20, 0xfffffffc, URZ, 0xc0, !UPT ;  /* 0xfffffffc14147892 */ /* 0x000fc8000f8ec0ff */
[----:B------:R-:W-:Y:S02]  /*22e0*/  UIADD3 UR20, UPT, UPT, UR9, -UR20, URZ ;  /* 0x8000001409147290 */ /* 0x000fe4000fffe0ff */
[----:B------:R-:W-:-:S04]  /*22f0*/  ULOP3.LUT UR9, UR9, 0x1, URZ, 0xfc, !UPT ;  /* 0x0000000109097892 */ /* 0x000fc8000f8efcff */
[----:B------:R-:W-:Y:S01]  /*2300*/  MOV R85, UR20 ;  /* 0x0000001400557c02 */ /* 0x000fe20008000f00 */
[----:B--2---:R-:W-:Y:S01]  /*2310*/  FMUL R33, R33, UR27 ;  /* 0x0000001b21217c20 */ /* 0x004fe20008400000 */
[----:B------:R-:W-:Y:S01]  /*2320*/  FMUL R35, R35, UR27 ;  /* 0x0000001b23237c20 */ /* 0x000fe20008400000 */
[----:B------:R-:W-:Y:S01]  /*2330*/  FMUL R37, R37, UR27 ;  /* 0x0000001b25257c20 */ /* 0x000fe20008400000 */
[----:B------:R-:W-:Y:S01]  /*2340*/  FMUL R36, R36, UR27 ;  /* 0x0000001b24247c20 */ /* 0x000fe20008400000 */
[----:B------:R-:W-:Y:S01]  /*2350*/  FMUL R34, R34, UR27 ;  /* 0x0000001b22227c20 */ /* 0x000fe20008400000 */
[----:B------:R-:W-:Y:S01]  /*2360*/  FMUL R21, R21, UR27 ;  /* 0x0000001b15157c20 */ /* 0x000fe20008400000 */
[----:B------:R-:W-:Y:S01]  /*2370*/  FMUL R23, R23, UR27 ;  /* 0x0000001b17177c20 */ /* 0x000fe20008400000 */
[----:B------:R-:W-:Y:S01]  /*2380*/  FMUL R22, R22, UR27 ;  /* 0x0000001b16167c20 */ /* 0x000fe20008400000 */
[----:B------:R-:W-:Y:S01]  /*2390*/  FMUL R10, R33, -1.4426950216293334961 ;  /* 0xbfb8aa3b210a7820 */ /* 0x000fe20000400000 */
[----:B------:R-:W-:Y:S01]  /*23a0*/  FMUL R32, R32, UR27 ;  /* 0x0000001b20207c20 */ /* 0x000fe20008400000 */
[----:B-1----:R-:W-:Y:S01]  /*23b0*/  FMUL R7, R35, -1.4426950216293334961 ;  /* 0xbfb8aa3b23077820 */ /* 0x002fe20000400000 */
[----:B------:R-:W-:Y:S01]  /*23c0*/  FMUL R25, R25, UR27 ;  /* 0x0000001b19197c20 */ /* 0x000fe20008400000 */
        /* <DEDUP_REMOVED lines=32> */
[----:B------:R-:W1:Y:S01]  /*25d0*/  MUFU.EX2 R10, R10 ;  /* 0x0000000a000a7308 */ /* 0x000e620000000800 */
[----:B------:R-:W-:Y:S01]  /*25e0*/  LEA R86, R85, R63, 0xd ;  /* 0x0000003f55567211 */ /* 0x000fe200078e68ff */
[----:B------:R-:W-:Y:S01]  /*25f0*/  FMUL R39, R39, UR27 ;  /* 0x0000001b27277c20 */ /* 0x000fe20008400000 */
[----:B------:R-:W-:Y:S01]  /*2600*/  FMUL R40, R40, UR27 ;  /* 0x0000001b28287c20 */ /* 0x000fe20008400000 */
[----:B------:R-:W-:Y:S01]  /*2610*/  FMUL R38, R38, UR27 ;  /* 0x0000001b26267c20 */ /* 0x000fe20008400000 */
[----:B------:R-:W-:Y:S01]  /*2620*/  MOV R86, R86 ;  /* 0x0000005600567202 */ /* 0x000fe20000000f00 */
[----:B------:R-:W-:Y:S01]  /*2630*/  FMUL R41, R41, UR27 ;  /* 0x0000001b29297c20 */ /* 0x000fe20008400000 */
[----:B------:R-:W-:Y:S01]  /*2640*/  FMUL R42, R42, UR27 ;  /* 0x0000001b2a2a7c20 */ /* 0x000fe20008400000 */
[----:B------:R-:W2:Y:S01]  /*2650*/  MUFU.EX2 R7, R7 ;  /* 0x0000000700077308 */ /* 0x000ea20000000800 */
[----:B------:R-:W-:Y:S01]  /*2660*/  FMUL R46, R46, UR27 ;  /* 0x0000001b2e2e7c20 */ /* 0x000fe20008400000 */
[----:B------:R-:W-:-:S04]  /*2670*/  ULEA.HI UR8, UR8, UR9, URZ, 0x2 ;  /* 0x0000000908087291 */ /* 0x000fc8000f8f10ff */
[----:B------:R-:W-:Y:S02]  /*2680*/  ULOP3.LUT UR8, UR8, 0xfffffffc, URZ, 0xc0, !UPT ;  /* 0xfffffffc08087892 */ /* 0x000fe4000f8ec0ff */
[----:B------:R-:W3:Y:S01]  /*2690*/  MUFU.EX2 R8, R8 ;  /* 0x0000000800087308 */ /* 0x000ee20000000800 */
[----:B-1----:R-:W-:Y:S01]  /*26a0*/  FADD R94, R10, 1 ;  /* 0x3f8000000a5e7421 */ /* 0x002fe20000000000 */
[----:B------:R-:W-:-:S06]  /*26b0*/  UIADD3 UR8, UPT, UPT, UR9, -UR8, URZ ;  /* 0x8000000809087290 */ /* 0x000fcc000fffe0ff */
[----:B------:R-:W1:Y:S01]  /*26c0*/  MUFU.EX2 R51, R51 ;  /* 0x0000003300337308 */ /* 0x000e620000000800 */
[----:B--2---:R-:W-:-:S07]  /*26d0*/  FADD R10, R7, 1 ;  /* 0x3f800000070a7421 */ /* 0x004fce0000000000 */
[----:B------:R-:W2:Y:S01]  /*26e0*/  MUFU.EX2 R11, R11 ;  /* 0x0000000b000b7308 */ /* 0x000ea20000000800 */
[----:B---3--:R-:W-:-:S07]  /*26f0*/  FADD R8, R8, 1 ;  /* 0x3f80000008087421 */ /* 0x008fce0000000000 */
[----:B------:R-:W3:Y:S01]  /*2700*/  MUFU.EX2 R6, R6 ;  /* 0x0000000600067308 */ /* 0x000ee20000000800 */
[----:B-1----:R-:W-:Y:S01]  /*2710*/  FADD R7, R51, 1 ;  /* 0x3f80000033077421 */ /* 0x002fe20000000000 */
[----:B------:R-:W-:-:S06]  /*2720*/  F2FP.BF16.F32.PACK_AB R51, R23, R22 ;  /* 0x000000161733723e */ /* 0x000fcc00000010ff */
[----:B------:R-:W1:Y:S01]  /*2730*/  MUFU.EX2 R9, R9 ;  /* 0x0000000900097308 */ /* 0x000e620000000800 */
[----:B--2---:R-:W-:-:S07]  /*2740*/  FADD R11, R11, 1 ;  /* 0x3f8000000b0b7421 */ /* 0x004fce0000000000 */
[----:B------:R-:W2:Y:S01]  /*2750*/  MUFU.EX2 R5, R5 ;  /* 0x0000000500057308 */ /* 0x000ea20000000800 */
[----:B---3--:R-:W-:-:S07]  /*2760*/  FADD R6, R6, 1 ;  /* 0x3f80000006067421 */ /* 0x008fce0000000000 */
[----:B------:R-:W3:Y:S01]  /*2770*/  MUFU.EX2 R52, R52 ;  /* 0x0000003400347308 */ /* 0x000ee20000000800 */
[----:B-1----:R-:W-:-:S07]  /*2780*/  FADD R4, R9, 1 ;  /* 0x3f80000009047421 */ /* 0x002fce0000000000 */
        /* <DEDUP_REMOVED lines=26> */
[----:B------:R-:W2:Y:S01]  /*2930*/  MUFU.RCP R7, R7 ;  /* 0x0000000700077308 */ /* 0x000ea20000001000 */
[----:B---3--:R-:W-:-:S07]  /*2940*/  FADD R57, R57, 1 ;  /* 0x3f80000039397421 */ /* 0x008fce0000000000 */
[----:B------:R-:W3:Y:S01]  /*2950*/  MUFU.RCP R8, R8 ;  /* 0x0000000800087308 */ /* 0x000ee20000001000 */
[----:B-1----:R-:W-:-:S07]  /*2960*/  FADD R50, R50, 1 ;  /* 0x3f80000032327421 */ /* 0x002fce0000000000 */
[----:B------:R-:W1:Y:S01]  /*2970*/  MUFU.RCP R89, R52 ;  /* 0x0000003400597308 */ /* 0x000e620000001000 */
[----:B--2---:R-:W-:-:S07]  /*2980*/  FMUL R88, R36, R7 ;  /* 0x0000000724587220 */ /* 0x004fce0000400000 */
[----:B------:R-:W2:Y:S01]  /*2990*/  MUFU.RCP R94, R94 ;  /* 0x0000005e005e7308 */ /* 0x000ea20000001000 */
[----:B---3--:R-:W-:-:S07]  /*29a0*/  FMUL R95, R37, R8 ;  /* 0x00000008255f7220 */ /* 0x008fce0000400000 */
[----:B------:R-:W3:Y:S01]  /*29b0*/  MUFU.RCP R11, R11 ;  /* 0x0000000b000b7308 */ /* 0x000ee20000001000 */
[----:B-1----:R-:W-:Y:S01]  /*29c0*/  FMUL R89, R32, R89 ;  /* 0x0000005920597220 */ /* 0x002fe20000400000 */
[----:B------:R-:W-:-:S06]  /*29d0*/  F2FP.BF16.F32.PACK_AB R52, R25, R24 ;  /* 0x000000181934723e */ /* 0x000fcc00000010ff */
[----:B------:R-:W1:Y:S01]  /*29e0*/  MUFU.RCP R10, R10 ;  /* 0x0000000a000a7308 */ /* 0x000e620000001000 */
[----:B--2---:R-:W-:-:S07]  /*29f0*/  FMUL R94, R33, R94 ;  /* 0x0000005e215e7220 */ /* 0x004fce0000400000 */
[----:B------:R2:W4:Y:S01]  /*2a00*/  MUFU.RCP R83, R56 ;  /* 0x0000003800537308 */ /* 0x0005220000001000 */
[----:B---3--:R-:W-:-:S07]  /*2a10*/  FMUL R92, R34, R11 ;  /* 0x0000000b225c7220 */ /* 0x008fce0000400000 */
[----:B------:R-:W3:Y:S01]  /*2a20*/  MUFU.RCP R84, R15 ;  /* 0x0000000f00547308 */ /* 0x000ee20000001000 */
[----:B-1----:R-:W-:-:S07]  /*2a30*/  FMUL R91, R35, R10 ;  /* 0x0000000a235b7220 */ /* 0x002fce0000400000 */
[----:B------:R-:W1:Y:S01]  /*2a40*/  MUFU.RCP R81, R55 ;  /* 0x0000003700517308 */ /* 0x000e620000001000 */
[----:B--2---:R-:W-:Y:S01]  /*2a50*/  F2FP.BF16.F32.PACK_AB R56, R33, R32 ;  /* 0x000000202138723e */ /* 0x004fe200000010ff */
[----:B----4-:R-:W-:-:S06]  /*2a60*/  FMUL R83, R24, R83 ;  /* 0x0000005318537220 */ /* 0x010fcc0000400000 */
[----:B------:R-:W2:Y:S01]  /*2a70*/  MUFU.RCP R82, R14 ;  /* 0x0000000e00527308 */ /* 0x000ea20000001000 */
[----:B---3--:R-:W-:-:S07]  /*2a80*/  FMUL R84, R25, R84 ;  /* 0x0000005419547220 */ /* 0x008fce0000400000 */
[----:B------:R-:W3:Y:S01]  /*2a90*/  MUFU.RCP R79, R54 ;  /* 0x00000036004f7308 */ /* 0x000ee20000001000 */
[----:B-1----:R-:W-:Y:S01]  /*2aa0*/  FMUL R81, R26, R81 ;  /* 0x000000511a517220 */ /* 0x002fe20000400000 */
[----:B------:R-:W-:-:S06]  /*2ab0*/  F2FP.BF16.F32.PACK_AB R55, R31, R30 ;  /* 0x0000001e1f37723e */ /* 0x000fcc00000010ff */
[----:B------:R1:W4:Y:S01]  /*2ac0*/  MUFU.RCP R80, R13 ;  /* 0x0000000d00507308 */ /* 0x0003220000001000 */
[----:B--2---:R-:W-:-:S07]  /*2ad0*/  FMUL R82, R27, R82 ;  /* 0x000000521b527220 */ /* 0x004fce0000400000 */
[----:B------:R2:W5:Y:S01]  /*2ae0*/  MUFU.RCP R77, R53 ;  /* 0x00000035004d7308 */ /* 0x0005620000001000 */
[----:B---3--:R-:W-:Y:S01]  /*2af0*/  FMUL R79, R28, R79 ;  /* 0x0000004f1c4f7220 */ /* 0x008fe20000400000 */
[----:B------:R-:W-:-:S06]  /*2b00*/  F2FP.BF16.F32.PACK_AB R54, R29, R28 ;  /* 0x0000001c1d36723e */ /* 0x000fcc00000010ff */
[----:B------:R3:W3:Y:S01]  /*2b10*/  MUFU.RCP R78, R12 ;  /* 0x0000000c004e7308 */ /* 0x0006e20000001000 */
[----:B-1----:R-:W-:Y:S02]  /*2b20*/  HFMA2 R13, -RZ, RZ, 0, 0 ;  /* 0x00000000ff0d7431 */ /* 0x002fe400000001ff */
[----:B----4-:R-:W-:-:S05]  /*2b30*/  FMUL R80, R29, R80 ;  /* 0x000000501d507220 */ /* 0x010fca0000400000 */
[----:B------:R1:W4:Y:S01]  /*2b40*/  MUFU.RCP R75, R58 ;  /* 0x0000003a004b7308 */ /* 0x0003220000001000 */
[----:B--2---:R-:W-:Y:S01]  /*2b50*/  F2FP.BF16.F32.PACK_AB R53, R27, R26 ;  /* 0x0000001a1b35723e */ /* 0x004fe200000010ff */
[----:B-----5:R-:W-:-:S06]  /*2b60*/  FMUL R77, R30, R77 ;  /* 0x0000004d1e4d7220 */ /* 0x020fcc0000400000 */
[----:B------:R-:W2:Y:S01]  /*2b70*/  MUFU.RCP R76, R49 ;  /* 0x00000031004c7308 */ /* 0x000ea20000001000 */
[----:B---3--:R-:W-:Y:S01]  /*2b80*/  LEA R12, R85, R62, 0xd ;  /* 0x0000003e550c7211 */ /* 0x008fe200078e68ff */
[----:B------:R-:W-:-:S03]  /*2b90*/  FMUL R78, R31, R78 ;  /* 0x0000004e1f4e7220 */ /* 0x000fc60000400000 */
[----:B------:R-:W-:-:S03]  /*2ba0*/  MOV R93, R12 ;  /* 0x0000000c005d7202 */ /* 0x000fc60000000f00 */
[----:B------:R3:W5:Y:S01]  /*2bb0*/  MUFU.RCP R73, R57 ;  /* 0x0000003900497308 */ /* 0x0007620000001000 */
[----:B-1----:R-:W-:Y:S01]  /*2bc0*/  F2FP.BF16.F32.PACK_AB R58, R37, R36 ;  /* 0x00000024253a723e */ /* 0x002fe200000010ff */
[----:B----4-:R-:W-:-:S06]  /*2bd0*/  FMUL R75, R16, R75 ;  /* 0x0000004b104b7220 */ /* 0x010fcc0000400000 */
[----:B------:R1:W4:Y:S01]  /*2be0*/  MUFU.RCP R74, R48 ;  /* 0x00000030004a7308 */ /* 0x0003220000001000 */
[----:B--2---:R-:W-:Y:S01]  /*2bf0*/  FMUL R76, R17, R76 ;  /* 0x0000004c114c7220 */ /* 0x004fe20000400000 */
[----:B------:R-:W-:-:S06]  /*2c00*/  F2FP.BF16.F32.PACK_AB R49, R19, R18 ;  /* 0x000000121331723e */ /* 0x000fcc00000010ff */
[----:B------:R-:W2:Y:S01]  /*2c10*/  MUFU.RCP R59, R50 ;  /* 0x00000032003b7308 */ /* 0x000ea20000001000 */
[----:B---3--:R-:W-:Y:S01]  /*2c20*/  F2FP.BF16.F32.PACK_AB R57, R35, R34 ;  /* 0x000000222339723e */ /* 0x008fe200000010ff */
[----:B-----5:R-:W-:-:S06]  /*2c30*/  FMUL R73, R18, R73 ;  /* 0x0000004912497220 */ /* 0x020fcc0000400000 */
[----:B------:R-:W3:Y:S01]  /*2c40*/  MUFU.RCP R6, R6 ;  /* 0x0000000600067308 */ /* 0x000ee20000001000 */
[----:B-1----:R-:W-:Y:S01]  /*2c50*/  F2FP.BF16.F32.PACK_AB R48, R17, R16 ;  /* 0x000000101130723e */ /* 0x002fe200000010ff */
[----:B----4-:R-:W-:-:S06]  /*2c60*/  FMUL R74, R19, R74 ;  /* 0x0000004a134a7220 */ /* 0x010fcc0000400000 */
[----:B------:R-:W1:Y:S01]  /*2c70*/  MUFU.RCP R4, R4 ;  /* 0x0000000400047308 */ /* 0x000e620000001000 */
[----:B--2---:R-:W-:Y:S01]  /*2c80*/  FMUL R59, R20, R59 ;  /* 0x0000003b143b7220 */ /* 0x004fe20000400000 */
[----:B------:R-:W-:-:S06]  /*2c90*/  F2FP.BF16.F32.PACK_AB R50, R21, R20 ;  /* 0x000000141532723e */ /* 0x000fcc00000010ff */
[----:B------:R-:W2:Y:S01]  /*2ca0*/  MUFU.RCP R5, R5 ;  /* 0x0000000500057308 */ /* 0x000ea20000001000 */
[----:B---3--:R-:W-:Y:S01]  /*2cb0*/  FMUL R71, R21, R6 ;  /* 0x0000000615477220 */ /* 0x008fe20000400000 */
[----:B-1----:R-:W-:Y:S01]  /*2cc0*/  FMUL R37, R23, R4 ;  /* 0x0000000417257220 */ /* 0x002fe20000400000 */
[----:B--2---:R-:W-:Y:S02]  /*2cd0*/  FMUL R36, R22, R5 ;  /* 0x0000000516247220 */ /* 0x004fe40000400000 */
[----:B------:R-:W1:Y:S02]  /*2ce0*/  LDTM.16dp256bit.x8 R4, tmem[UR6] ;  /* 0x00000006000479ee */ /* 0x000e6400081a0000 */
[----:B-1----:R-:W-:Y:S01]  /*2cf0*/  FMUL R87, R21, UR27 ;  /* 0x0000001b15577c20 */ /* 0x002fe20008400000 */
[----:B------:R-:W-:Y:S01]  /*2d00*/  FMUL R90, R20, UR27 ;  /* 0x0000001b145a7c20 */ /* 0x000fe20008400000 */
[----:B------:R-:W-:Y:S01]  /*2d10*/  FMUL R96, R25, UR27 ;  /* 0x0000001b19607c20 */ /* 0x000fe20008400000 */
[----:B------:R-:W-:Y:S01]  /*2d20*/  FMUL R25, R7, UR27 ;  /* 0x0000001b07197c20 */ /* 0x000fe20008400000 */
[----:B------:R-:W-:Y:S01]  /*2d30*/  FMUL R21, R87, R94 ;  /* 0x0000005e57157220 */ /* 0x000fe20000400000 */
[----:B------:R-:W-:Y:S01]  /*2d40*/  FMUL R20, R90, R89 ;  /* 0x000000595a147220 */ /* 0x000fe20000400000 */
[----:B------:R-:W-:Y:S01]  /*2d50*/  FMUL R89, R22, UR27 ;  /* 0x0000001b16597c20 */ /* 0x000fe20008400000 */
[----:B------:R-:W-:Y:S01]  /*2d60*/  FMUL R94, R23, UR27 ;  /* 0x0000001b175e7c20 */ /* 0x000fe20008400000 */
[----:B------:R-:W-:Y:S01]  /*2d70*/  FMUL R95, R96, R95 ;  /* 0x0000005f605f7220 */ /* 0x000fe20000400000 */
[----:B------:R-:W-:Y:S01]  /*2d80*/  FMUL R23, R5, UR27 ;  /* 0x0000001b05177c20 */ /* 0x000fe20008400000 */
[----:B------:R-:W-:Y:S01]  /*2d90*/  F2FP.BF16.F32.PACK_AB R20, R21, R20 ;  /* 0x000000141514723e */ /* 0x000fe200000010ff */
[----:B------:R-:W-:Y:S01]  /*2da0*/  FMUL R21, R89, R92 ;  /* 0x0000005c59157220 */ /* 0x000fe20000400000 */
[----:B------:R-:W-:Y:S01]  /*2db0*/  FMUL R22, R94, R91 ;  /* 0x0000005b5e167220 */ /* 0x000fe20000400000 */
[----:B------:R-:W-:Y:S01]  /*2dc0*/  FMUL R91, R24, UR27 ;  /* 0x0000001b185b7c20 */ /* 0x000fe20008400000 */
[----:B------:R-:W-:Y:S01]  /*2dd0*/  FMUL R24, R4, UR27 ;  /* 0x0000001b04187c20 */ /* 0x000fe20008400000 */
[----:B------:R-:W-:Y:S01]  /*2de0*/  FMUL R92, R9, UR27 ;  /* 0x0000001b095c7c20 */ /* 0x000fe20008400000 */
[----:B------:R-:W-:Y:S01]  /*2df0*/  FMUL R98, R11, UR27 ;  /* 0x0000001b0b627c20 */ /* 0x000fe20008400000 */
[----:B------:R-:W-:Y:S01]  /*2e00*/  F2FP.BF16.F32.PACK_AB R21, R22, R21 ;  /* 0x000000151615723e */ /* 0x000fe200000010ff */
[----:B------:R-:W-:Y:S01]  /*2e10*/  FMUL R22, R91, R88 ;  /* 0x000000585b167220 */ /* 0x000fe20000400000 */
[----:B------:R-:W-:Y:S01]  /*2e20*/  FMUL R88, R6, UR27 ;  /* 0x0000001b06587c20 */ /* 0x000fe20008400000 */
[----:B------:R-:W-:Y:S01]  /*2e30*/  FMUL R97, R10, UR27 ;  /* 0x0000001b0a617c20 */ /* 0x000fe20008400000 */
[----:B------:R-:W-:Y:S01]  /*2e40*/  F2FP.BF16.F32.PACK_AB R4, R23, R24 ;  /* 0x000000181704723e */ /* 0x000fe200000010ff */
        /* <DEDUP_REMOVED lines=9> */
[----:B------:R-:W-:Y:S01]  /*2ee0*/  FMUL R17, R17, UR27 ;  /* 0x0000001b11117c20 */ /* 0x000fe20008400000 */
[----:B------:R-:W-:Y:S01]  /*2ef0*/  FMUL R16, R16, UR27 ;  /* 0x0000001b10107c20 */ /* 0x000fe20008400000 */
[----:B------:R-:W-:Y:S01]  /*2f00*/  FMUL R19, R19, UR27 ;  /* 0x0000001b13137c20 */ /* 0x000fe20008400000 */
[----:B------:R1:W-:Y:S01]  /*2f10*/  STSM.16.M88.4 [R93], R4 ;  /* 0x000000045d007844 */ /* 0x0003e20000000200 */
[----:B------:R-:W-:Y:S01]  /*2f20*/  FMUL R18, R18, UR27 ;  /* 0x0000001b12127c20 */ /* 0x000fe20008400000 */
        /* <DEDUP_REMOVED lines=15> */
[----:B------:R-:W-:Y:S01]  /*3020*/  FMUL R12, R12, R83 ;  /* 0x000000530c0c7220 */ /* 0x000fe20000400000 */
[----:B------:R-:W-:Y:S01]  /*3030*/  FMUL R13, R13, R84 ;  /* 0x000000540d0d7220 */ /* 0x000fe20000400000 */
[----:B------:R-:W-:Y:S01]  /*3040*/  FMUL R84, R46, -1.4426950216293334961 ;  /* 0xbfb8aa3b2e547820 */ /* 0x000fe20000400000 */
[----:B------:R-:W-:Y:S01]  /*3050*/  FMUL R82, R15, R82 ;  /* 0x000000520f527220 */ /* 0x000fe20000400000 */
[----:B------:R-:W-:Y:S01]  /*3060*/  FMUL R15, R18, R77 ;  /* 0x0000004d120f7220 */ /* 0x000fe20000400000 */
[----:B------:R-:W-:Y:S01]  /*3070*/  FMUL R81, R14, R81 ;  /* 0x000000510e517220 */ /* 0x000fe20000400000 */
[----:B------:R-:W-:Y:S01]  /*3080*/  FMUL R14, R16, R79 ;  /* 0x0000004f100e7220 */ /* 0x000fe20000400000 */
[----:B------:R-:W-:Y:S01]  /*3090*/  FMUL R17, R17, R80 ;  /* 0x0000005011117220 */ /* 0x000fe20000400000 */
[----:B------:R-:W-:Y:S01]  /*30a0*/  MUFU.EX2 R84, R84 ;  /* 0x0000005400547308 */ /* 0x000fe20000000800 */
[----:B------:R-:W-:Y:S01]  /*30b0*/  FMUL R78, R19, R78 ;  /* 0x0000004e134e7220 */ /* 0x000fe20000400000 */
[----:B------:R-:W-:Y:S01]  /*30c0*/  FMUL R75, R24, R75 ;  /* 0x0000004b184b7220 */ /* 0x000fe20000400000 */
[----:B------:R-:W-:Y:S01]  /*30d0*/  FMUL R76, R23, R76 ;  /* 0x0000004c174c7220 */ /* 0x000fe20000400000 */
[----:B------:R-:W-:Y:S01]  /*30e0*/  MOV R23, UR8 ;  /* 0x0000000800177c02 */ /* 0x000fe20008000f00 */
[----:B------:R-:W-:Y:S01]  /*30f0*/  FMUL R73, R88, R73 ;  /* 0x0000004958497220 */ /* 0x000fe20000400000 */
[----:B-1----:R-:W-:Y:S01]  /*3100*/  F2FP.BF16.F32.PACK_AB R6, R96, R91 ;  /* 0x0000005b6006723e */ /* 0x002fe200000010ff */
[----:B------:R-:W-:Y:S01]  /*3110*/  HFMA2 R91, -RZ, RZ, 0, 0 ;  /* 0x00000000ff5b7431 */ /* 0x000fe200000001ff */
[----:B------:R-:W-:Y:S01]  /*3120*/  F2FP.BF16.F32.PACK_AB R4, R87, R90 ;  /* 0x0000005a5704723e */ /* 0x000fe200000010ff */
[----:B------:R-:W-:Y:S01]  /*3130*/  FMUL R74, R25, R74 ;  /* 0x0000004a194a7220 */ /* 0x000fe20000400000 */
[----:B------:R-:W-:Y:S01]  /*3140*/  LEA R90, R85, R64, 0xd ;  /* 0x00000040555a7211 */ /* 0x000fe200078e68ff */
[----:B------:R-:W-:Y:S01]  /*3150*/  FMUL R97, R97, R36 ;  /* 0x0000002461617220 */ /* 0x000fe20000400000 */
[----:B------:R-:W-:Y:S01]  /*3160*/  F2FP.BF16.F32.PACK_AB R5, R94, R89 ;  /* 0x000000595e05723e */ /* 0x000fe200000010ff */
[----:B------:R-:W-:Y:S01]  /*3170*/  HFMA2 R89, -RZ, RZ, 0, 0 ;  /* 0x00000000ff597431 */ /* 0x000fe200000001ff */
[----:B------:R-:W-:Y:S01]  /*3180*/  F2FP.BF16.F32.PACK_AB R7, R27, R26 ;  /* 0x0000001a1b07723e */ /* 0x000fe200000010ff */
[----:B------:R-:W-:Y:S01]  /*3190*/  FMUL R98, R98, R37 ;  /* 0x0000002562627220 */ /* 0x000fe20000400000 */
[----:B------:R-:W-:Y:S01]  /*31a0*/  MOV R88, R72 ;  /* 0x0000004800587202 */ /* 0x000fe20000000f00 */
[----:B------:R-:W-:Y:S01]  /*31b0*/  FMUL R71, R92, R71 ;  /* 0x000000475c477220 */ /* 0x000fe20000400000 */
[----:B------:R-:W-:-:S02]  /*31c0*/  MOV R87, R90 ;  /* 0x0000005a00577202 */ /* 0x000fc40000000f00 */
[----:B------:R-:W-:Y:S01]  /*31d0*/  LEA R36, R23, R63, 0xd ;  /* 0x0000003f17247211 */ /* 0x000fe200078e68ff */
[----:B--2---:R-:W-:Y:S01]  /*31e0*/  FMUL R10, R41, -1.4426950216293334961 ;  /* 0xbfb8aa3b290a7820 */ /* 0x004fe20000400000 */
[----:B------:R-:W-:Y:S01]  /*31f0*/  LEA R8, R85, R65, 0xd ;  /* 0x0000004155087211 */ /* 0x000fe200078e68ff */
[----:B------:R1:W-:Y:S01]  /*3200*/  STSM.16.M88.4 [R87], R4 ;  /* 0x0000000457007844 */ /* 0x0003e20000000200 */
[----:B------:R-:W-:Y:S01]  /*3210*/  MOV R9, RZ ;  /* 0x000000ff00097202 */ /* 0x000fe20000000f00 */
[----:B------:R-:W-:Y:S01]  /*3220*/  FMUL R86, R42, -1.4426950216293334961 ;  /* 0xbfb8aa3b2a567820 */ /* 0x000fe20000400000 */
[----:B------:R-:W-:Y:S01]  /*3230*/  MOV R25, R88 ;  /* 0x0000005800197202 */ /* 0x000fe20000000f00 */
[----:B------:R-:W-:Y:S01]  /*3240*/  MUFU.EX2 R10, R10 ;  /* 0x0000000a000a7308 */ /* 0x000fe20000000800 */
[----:B------:R-:W-:Y:S01]  /*3250*/  MOV R11, R8 ;  /* 0x00000008000b7202 */ /* 0x000fe20000000f00 */
[----:B------:R-:W-:Y:S01]  /*3260*/  FMUL R8, R39, -1.4426950216293334961 ;  /* 0xbfb8aa3b27087820 */ /* 0x000fe20000400000 */
[----:B------:R-:W-:Y:S01]  /*3270*/  FMUL R9, R38, -1.4426950216293334961 ;  /* 0xbfb8aa3b26097820 */ /* 0x000fe20000400000 */
[----:B------:R-:W-:-:S02]  /*3280*/  LEA R88, R23, R65, 0xd ;  /* 0x0000004117587211 */ /* 0x000fc400078e68ff */
[----:B------:R-:W-:Y:S02]  /*3290*/  MOV R37, RZ ;  /* 0x000000ff00257202 */ /* 0x000fe40000000f00 */
[----:B------:R-:W2:Y:S01]  /*32a0*/  MUFU.EX2 R8, R8 ;  /* 0x0000000800087308 */ /* 0x000ea20000000800 */
[----:B------:R-:W-:Y:S02]  /*32b0*/  F2FP.BF16.F32.PACK_AB R12, R13, R12 ;  /* 0x0000000c0d0c723e */ /* 0x000fe400000010ff */
[----:B------:R-:W-:Y:S02]  /*32c0*/  MOV R37, R36 ;  /* 0x0000002400257202 */ /* 0x000fe40000000f00 */
[----:B------:R-:W-:Y:S02]  /*32d0*/  MOV R36, R88 ;  /* 0x0000005800247202 */ /* 0x000fe40000000f00 */
[----:B------:R-:W-:Y:S01]  /*32e0*/  F2FP.BF16.F32.PACK_AB R13, R82, R81 ;  /* 0x00000051520d723e */ /* 0x000fe200000010ff */
[----:B------:R-:W3:Y:S01]  /*32f0*/  MUFU.EX2 R9, R9 ;  /* 0x0000000900097308 */ /* 0x000ee20000000800 */
[----:B------:R-:W-:-:S02]  /*3300*/  F2FP.BF16.F32.PACK_AB R14, R17, R14 ;  /* 0x0000000e110e723e */ /* 0x000fc400000010ff */
[----:B------:R-:W-:Y:S01]  /*3310*/  F2FP.BF16.F32.PACK_AB R15, R78, R15 ;  /* 0x0000000f4e0f723e */ /* 0x000fe200000010ff */
[----:B--2---:R-:W-:Y:S01]  /*3320*/  FADD R8, R8, 1 ;  /* 0x3f80000008087421 */ /* 0x004fe20000000000 */
[----:B-1----:R-:W-:Y:S01]  /*3330*/  F2FP.BF16.F32.PACK_AB R4, R29, R28 ;  /* 0x0000001c1d04723e */ /* 0x002fe200000010ff */
[----:B------:R-:W-:Y:S01]  /*3340*/  HFMA2 R87, -RZ, RZ, 0, 0 ;  /* 0x00000000ff577431 */ /* 0x000fe200000001ff */
[----:B------:R-:W-:Y:S02]  /*3350*/  F2FP.BF16.F32.PACK_AB R5, R31, R30 ;  /* 0x0000001e1f05723e */ /* 0x000fe400000010ff */
[----:B------:R-:W-:Y:S01]  /*3360*/  F2FP.BF16.F32.PACK_AB R6, R33, R32 ;  /* 0x000000202106723e */ /* 0x000fe200000010ff */
[----:B------:R-:W1:Y:S01]  /*3370*/  MUFU.RCP R8, R8 ;  /* 0x0000000800087308 */ /* 0x000e620000001000 */
[----:B------:R-:W-:Y:S01]  /*3380*/  F2FP.BF16.F32.PACK_AB R7, R35, R34 ;  /* 0x000000222307723e */ /* 0x000fe200000010ff */
[----:B---3--:R-:W-:-:S04]  /*3390*/  FADD R9, R9, 1 ;  /* 0x3f80000009097421 */ /* 0x008fc80000000000 */
[----:B------:R2:W-:Y:S02]  /*33a0*/  STSM.16.M88.4 [R11], R4 ;  /* 0x000000040b007844 */ /* 0x0005e40000000200 */
[----:B------:R-:W3:Y:S01]  /*33b0*/  MUFU.RCP R9, R9 ;  /* 0x0000000900097308 */ /* 0x000ee20000001000 */
[----:B-1----:R-:W-:Y:S01]  /*33c0*/  FMUL R8, R39, R8 ;  /* 0x0000000827087220 */ /* 0x002fe20000400000 */
[----:B---3--:R-:W-:-:S04]  /*33d0*/  FMUL R9, R38, R9 ;  /* 0x0000000926097220 */ /* 0x008fc80000400000 */
[----:B------:R-:W-:Y:S01]  /*33e0*/  FMUL R26, R26, R9 ;  /* 0x000000091a1a7220 */ /* 0x000fe20000400000 */
[----:B--2---:R-:W-:Y:S01]  /*33f0*/  FMUL R4, R40, -1.4426950216293334961 ;  /* 0xbfb8aa3b28047820 */ /* 0x004fe20000400000 */
[----:B------:R-:W-:Y:S01]  /*3400*/  FMUL R6, R45, UR27 ;  /* 0x0000001b2d067c20 */ /* 0x000fe20008400000 */
[----:B------:R-:W-:Y:S01]  /*3410*/  FMUL R5, R43, UR27 ;  /* 0x0000001b2b057c20 */ /* 0x000fe20008400000 */
[----:B------:R-:W-:Y:S01]  /*3420*/  FMUL R11, R44, UR27 ;  /* 0x0000001b2c0b7c20 */ /* 0x000fe20008400000 */
[----:B------:R-:W-:Y:S01]  /*3430*/  FMUL R7, R47, UR27 ;  /* 0x0000001b2f077c20 */ /* 0x000fe20008400000 */
[----:B------:R-:W-:Y:S01]  /*3440*/  FMUL R44, R6, -1.4426950216293334961 ;  /* 0xbfb8aa3b062c7820 */ /* 0x000fe20000400000 */
[----:B------:R-:W-:Y:S01]  /*3450*/  MUFU.EX2 R4, R4 ;  /* 0x0000000400047308 */ /* 0x000fe20000000800 */
[----:B------:R-:W-:Y:S01]  /*3460*/  FMUL R43, R5, -1.4426950216293334961 ;  /* 0xbfb8aa3b052b7820 */ /* 0x000fe20000400000 */
[----:B------:R-:W-:Y:S01]  /*3470*/  FMUL R85, R11, -1.4426950216293334961 ;  /* 0xbfb8aa3b0b557820 */ /* 0x000fe20000400000 */
[----:B------:R-:W-:-:S05]  /*3480*/  FMUL R83, R7, -1.4426950216293334961 ;  /* 0xbfb8aa3b07537820 */ /* 0x000fca0000400000 */
[----:B------:R-:W1:Y:S08]  /*3490*/  MUFU.EX2 R45, R86 ;  /* 0x00000056002d7308 */ /* 0x000e700000000800 */
[----:B------:R2:W3:Y:S08]  /*34a0*/  MUFU.EX2 R47, R85 ;  /* 0x00000055002f7308 */ /* 0x0004f00000000800 */
[----:B------:R-:W4:Y:S01]  /*34b0*/  MUFU.EX2 R44, R44 ;  /* 0x0000002c002c7308 */ /* 0x000f220000000800 */
[----:B-1----:R-:W-:Y:S01]  /*34c0*/  FADD R45, R45, 1 ;  /* 0x3f8000002d2d7421 */ /* 0x002fe20000000000 */
[----:B------:R-:W-:-:S04]  /*34d0*/  MOV R86, R66 ;  /* 0x0000004200567202 */ /* 0x000fc80000000f00 */
[----:B------:R-:W-:Y:S02]  /*34e0*/  MOV R24, R86 ;  /* 0x0000005600187202 */ /* 0x000fe40000000f00 */
[----:B------:R-:W1:Y:S01]  /*34f0*/  MUFU.EX2 R43, R43 ;  /* 0x0000002b002b7308 */ /* 0x000e620000000800 */
[----:B--2---:R-:W-:Y:S01]  /*3500*/  FADD R85, R4, 1 ;  /* 0x3f80000004557421 */ /* 0x004fe20000000000 */
[----:B------:R-:W-:Y:S01]  /*3510*/  FADD R4, R10, 1 ;  /* 0x3f8000000a047421 */ /* 0x000fe20000000000 */
[----:B---3--:R-:W-:Y:S01]  /*3520*/  FADD R18, R47, 1 ;  /* 0x3f8000002f127421 */ /* 0x008fe20000000000 */
[----:B------:R-:W-:Y:S01]  /*3530*/  FMUL R10, R95, R59 ;  /* 0x0000003b5f0a7220 */ /* 0x000fe20000400000 */
[----:B------:R-:W-:Y:S01]  /*3540*/  FADD R59, R84, 1 ;  /* 0x3f800000543b7421 */ /* 0x000fe20000000000 */
[----:B------:R-:W-:Y:S02]  /*3550*/  MOV R86, R68 ;  /* 0x0000004400567202 */ /* 0x000fe40000000f00 */
[----:B------:R-:W2:Y:S01]  /*3560*/  MUFU.EX2 R83, R83 ;  /* 0x0000005300537308 */ /* 0x000ea20000000800 */
[----:B----4-:R-:W-:Y:S01]  /*3570*/  FADD R47, R44, 1 ;  /* 0x3f8000002c2f7421 */ /* 0x010fe20000000000 */
[----:B------:R-:W-:-:S06]  /*3580*/  F2FP.BF16.F32.PACK_AB R10, R71, R10 ;  /* 0x0000000a470a723e */ /* 0x000fcc00000010ff */
[----:B------:R3:W4:Y:S01]  /*3590*/  MUFU.RCP R19, R45 ;  /* 0x0000002d00137308 */ /* 0x0007220000001000 */
[----:B-1----:R-:W-:Y:S01]  /*35a0*/  FADD R16, R43, 1 ;  /* 0x3f8000002b107421 */ /* 0x002fe20000000000 */
[----:B------:R-:W-:Y:S02]  /*35b0*/  MOV R43, R86 ;  /* 0x00000056002b7202 */ /* 0x000fe40000000f00 */
[----:B------:R-:W-:-:S04]  /*35c0*/  MOV R86, R70 ;  /* 0x0000004600567202 */ /* 0x000fc80000000f00 */
[----:B------:R-:W1:Y:S01]  /*35d0*/  MUFU.RCP R4, R4 ;  /* 0x0000000400047308 */ /* 0x000e620000001000 */
[----:B--2---:R-:W-:-:S07]  /*35e0*/  FADD R80, R83, 1 ;  /* 0x3f80000053507421 */ /* 0x004fce0000000000 */
[----:B------:R-:W2:Y:S01]  /*35f0*/  MUFU.RCP R18, R18 ;  /* 0x0000001200127308 */ /* 0x000ea20000001000 */
[----:B---3--:R-:W-:Y:S01]  /*3600*/  MOV R45, R86 ;  /* 0x00000056002d7202 */ /* 0x008fe20000000f00 */
[----:B----4-:R-:W-:Y:S01]  /*3610*/  FMUL R19, R42, R19 ;  /* 0x000000132a137220 */ /* 0x010fe20000400000 */
[----:B------:R-:W-:-:S03]  /*3620*/  LEA R86, R23, R62, 0xd ;  /* 0x0000003e17567211 */ /* 0x000fc600078e68ff */
[----:B------:R-:W-:Y:S01]  /*3630*/  FMUL R30, R30, R19 ;  /* 0x000000131e1e7220 */ /* 0x000fe20000400000 */
[----:B------:R-:W-:Y:S01]  /*3640*/  MOV R44, R86 ;  /* 0x00000056002c7202 */ /* 0x000fe20000000f00 */
[----:B------:R-:W3:Y:S01]  /*3650*/  MUFU.RCP R47, R47 ;  /* 0x0000002f002f7308 */ /* 0x000ee20000001000 */
[----:B-1----:R-:W-:Y:S01]  /*3660*/  FMUL R4, R41, R4 ;  /* 0x0000000429047220 */ /* 0x002fe20000400000 */
[----:B------:R-:W-:Y:S01]  /*3670*/  LEA R86, R23, R64, 0xd ;  /* 0x0000004017567211 */ /* 0x000fe200078e68ff */
[----:B------:R-:W-:Y:S01]  /*3680*/  FMUL R23, R27, R8 ;  /* 0x000000081b177220 */ /* 0x000fe20000400000 */
[----:B------:R1:W-:Y:S01]  /*3690*/  STSM.16.M88.4 [R44], R48 ;  /* 0x000000302c007844 */ /* 0x0003e20000000200 */
[----:B------:R-:W-:Y:S01]  /*36a0*/  FMUL R29, R29, R4 ;  /* 0x000000041d1d7220 */ /* 0x000fe20000400000 */
[----:B------:R-:W-:Y:S02]  /*36b0*/  MOV R77, R86 ;  /* 0x00000056004d7202 */ /* 0x000fe40000000f00 */
[----:B------:R-:W4:Y:S01]  /*36c0*/  MUFU.RCP R85, R85 ;  /* 0x0000005500557308 */ /* 0x000f220000001000 */
[----:B--2---:R-:W-:Y:S01]  /*36d0*/  FMUL R19, R11, R18 ;  /* 0x000000120b137220 */ /* 0x004fe20000400000 */
[----:B------:R1:W-:Y:S01]  /*36e0*/  STSM.16.M88.4 [R37], R52 ;  /* 0x0000003425007844 */ /* 0x0003e20000000200 */
[----:B------:R-:W-:-:S02]  /*36f0*/  F2FP.BF16.F32.PACK_AB R23, R23, R26 ;  /* 0x0000001a1717723e */ /* 0x000fc400000010ff */
[----:B------:R-:W-:-:S03]  /*3700*/  FMUL R19, R32, R19 ;  /* 0x0000001320137220 */ /* 0x000fc60000400000 */
[----:B------:R-:W2:Y:S01]  /*3710*/  MUFU.RCP R16, R16 ;  /* 0x0000001000107308 */ /* 0x000ea20000001000 */
[C---:B---3--:R-:W-:Y:S01]  /*3720*/  FMUL R8, R6.reuse, R47 ;  /* 0x0000002f06087220 */ /* 0x048fe20000400000 */
[----:B------:R-:W-:Y:S02]  /*3730*/  F2FP.BF16.F32.PACK_AB R6, R6, R11 ;  /* 0x0000000b0606723e */ /* 0x000fe400000010ff */
[----:B------:R-:W-:Y:S01]  /*3740*/  F2FP.BF16.F32.PACK_AB R11, R98, R97 ;  /* 0x00000061620b723e */ /* 0x000fe200000010ff */
[----:B------:R-:W-:Y:S01]  /*3750*/  FMUL R18, R33, R8 ;  /* 0x0000000821127220 */ /* 0x000fe20000400000 */
[----:B------:R-:W-:Y:S02]  /*3760*/  F2FP.BF16.F32.PACK_AB R8, R76, R75 ;  /* 0x0000004b4c08723e */ /* 0x000fe400000010ff */
[----:B------:R-:W3:Y:S01]  /*3770*/  MUFU.RCP R59, R59 ;  /* 0x0000003b003b7308 */ /* 0x000ee20000001000 */
[----:B----4-:R-:W-:Y:S01]  /*3780*/  FMUL R85, R40, R85 ;  /* 0x0000005528557220 */ /* 0x010fe20000400000 */
[----:B------:R-:W-:-:S06]  /*3790*/  F2FP.BF16.F32.PACK_AB R18, R18, R19 ;  /* 0x000000131212723e */ /* 0x000fcc00000010ff */
[----:B------:R-:W4:Y:S01]  /*37a0*/  MUFU.RCP R80, R80 ;  /* 0x0000005000507308 */ /* 0x000f220000001000 */
[C---:B--2---:R-:W-:Y:S01]  /*37b0*/  FMUL R4, R5.reuse, R16 ;  /* 0x0000001005047220 */ /* 0x044fe20000400000 */
[----:B------:R-:W-:Y:S01]  /*37c0*/  FMUL R16, R28, R85 ;  /* 0x000000551c107220 */ /* 0x000fe20000400000 */
[----:B------:R-:W-:Y:S02]  /*37d0*/  F2FP.BF16.F32.PACK_AB R5, R5, R42 ;  /* 0x0000002a0505723e */ /* 0x000fe400000010ff */
[----:B------:R-:W-:Y:S01]  /*37e0*/  FMUL R31, R31, R4 ;  /* 0x000000041f1f7220 */ /* 0x000fe20000400000 */
[----:B------:R-:W-:Y:S02]  /*37f0*/  F2FP.BF16.F32.PACK_AB R4, R41, R40 ;  /* 0x000000282904723e */ /* 0x000fe400000010ff */
[----:B------:R-:W-:Y:S01]  /*3800*/  F2FP.BF16.F32.PACK_AB R16, R29, R16 ;  /* 0x000000101d10723e */ /* 0x000fe200000010ff */
[----:B---3--:R-:W-:Y:S01]  /*3810*/  FMUL R9, R46, R59 ;  /* 0x0000003b2e097220 */ /* 0x008fe20000400000 */
[----:B------:R-:W-:-:S02]  /*3820*/  F2FP.BF16.F32.PACK_AB R59, R39, R38 ;  /* 0x00000026273b723e */ /* 0x000fc400000010ff */
[----:B------:R-:W-:Y:S01]  /*3830*/  F2FP.BF16.F32.PACK_AB R17, R31, R30 ;  /* 0x0000001e1f11723e */ /* 0x000fe200000010ff */
[----:B------:R-:W-:Y:S01]  /*3840*/  FMUL R34, R34, R9 ;  /* 0x0000000922227220 */ /* 0x000fe20000400000 */
[----:B------:R-:W-:Y:S01]  /*3850*/  F2FP.BF16.F32.PACK_AB R9, R74, R73 ;  /* 0x000000494a09723e */ /* 0x000fe200000010ff */
[----:B------:R1:W-:Y:S01]  /*3860*/  STSM.16.M88.4 [R77], R56 ;  /* 0x000000384d007844 */ /* 0x0003e20000000200 */
[C---:B----4-:R-:W-:Y:S01]  /*3870*/  FMUL R80, R7.reuse, R80 ;  /* 0x0000005007507220 */ /* 0x050fe20000400000 */
[----:B------:R-:W-:-:S03]  /*3880*/  F2FP.BF16.F32.PACK_AB R7, R7, R46 ;  /* 0x0000002e0707723e */ /* 0x000fc600000010ff */
[----:B------:R-:W-:Y:S02]  /*3890*/  FMUL R35, R35, R80 ;  /* 0x0000005023237220 */ /* 0x000fe40000400000 */
[----:B------:R1:W-:Y:S03]  /*38a0*/  STSM.16.M88.4 [R36], R4 ;  /* 0x0000000424007844 */ /* 0x0003e60000000200 */
[----:B------:R-:W-:Y:S01]  /*38b0*/  F2FP.BF16.F32.PACK_AB R19, R35, R34 ;  /* 0x000000222313723e */ /* 0x000fe200000010ff */
[----:B------:R1:W-:Y:S04]  /*38c0*/  STSM.16.M88.4 [R24], R8 ;  /* 0x0000000818007844 */ /* 0x0003e80000000200 */
[----:B------:R1:W-:Y:S04]  /*38d0*/  STSM.16.M88.4 [R43], R12 ;  /* 0x0000000c2b007844 */ /* 0x0003e80000000200 */
[----:B------:R1:W-:Y:S04]  /*38e0*/  STSM.16.M88.4 [R45], R20 ;  /* 0x000000142d007844 */ /* 0x0003e80000000200 */
[----:B------:R1:W-:Y:S01]  /*38f0*/  STSM.16.M88.4 [R25], R16 ;  /* 0x0000001019007844 */ /* 0x0003e20000000200 */
[----:B------:R2:W-:Y:S06]  /*3900*/  MEMBAR.ALL.CTA ;  /* 0x0000000000007992 */ /* 0x0005ec0000008000 */
[----:B--2---:R-:W2:Y:S02]  /*3910*/  FENCE.VIEW.ASYNC.S ;  /* 0x00000000000073c6 */ /* 0x004ea40000000000 */
[----:B--2---:R-:W-:Y:S06]  /*3920*/  BAR.SYNC.DEFER_BLOCKING 0x1, 0x80 ;  /* 0x0042000000007b1d */ /* 0x004fec0000010000 */
[----:B------:R-:W-:Y:S05]  /*3930*/  @P0 BRA `(.L_x_37) ;  /* 0x0000000000440947 */ /* 0x000fea0003800000 */
[----:B------:R-:W-:Y:S02]  /*3940*/  USHF.L.U32 UR20, UR20, 0xc, URZ ;  /* 0x0000000c14147899 */ /* 0x000fe400080006ff */
[----:B------:R-:W-:Y:S02]  /*3950*/  USHF.L.U32 UR8, UR8, 0xc, URZ ;  /* 0x0000000c08087899 */ /* 0x000fe400080006ff */
[----:B------:R-:W-:Y:S02]  /*3960*/  UIADD3 UR20, UPT, UPT, UR20, UR20, URZ ;  /* 0x0000001414147290 */ /* 0x000fe4000fffe0ff */
[----:B------:R-:W-:Y:S02]  /*3970*/  USHF.L.U32 UR21, UR5, 0x7, URZ ;  /* 0x0000000705157899 */ /* 0x000fe400080006ff */
[----:B------:R-:W-:Y:S02]  /*3980*/  UIADD3 UR8, UPT, UPT, UR8, UR8, URZ ;  /* 0x0000000808087290 */ /* 0x000fe4000fffe0ff */
[----:B------:R-:W-:-:S02]  /*3990*/  ULEA UR22, UR22, UR23, 0x7 ;  /* 0x0000001716167291 */ /* 0x000fc4000f8e38ff */
[----:B------:R-:W-:Y:S02]  /*39a0*/  UIADD3 UR20, UPT, UPT, UR20, 0x400, UR26 ;  /* 0x0000040014147890 */ /* 0x000fe4000fffe01a */
[----:B------:R-:W-:Y:S02]  /*39b0*/  UIADD3 UR9, UPT, UPT, UR21, 0x40, URZ ;  /* 0x0000004015097890 */ /* 0x000fe4000fffe0ff */
[----:B------:R-:W-:Y:S02]  /*39c0*/  UIADD3 UR8, UPT, UPT, UR8, 0x400, UR26 ;  /* 0x0000040008087890 */ /* 0x000fe4000fffe01a */
[----:B------:R-:W-:Y:S01]  /*39d0*/  USHF.L.U32 UR5, UR5, 0x6, URZ ;  /* 0x0000000605057899 */ /* 0x000fe200080006ff */
[----:B------:R-:W-:Y:S02]  /*39e0*/  UMOV UR10, UR22 ;  /* 0x00000016000a7c82 */ /* 0x000fe40008000000 */
[----:B------:R2:W-:Y:S01]  /*39f0*/  UTMASTG.2D [UR20], [UR34], desc[URZ] ;  /* 0x0000ff14220073b5 */ /* 0x0005e20008009000 */
[----:B------:R-:W-:-:S03]  /*3a00*/  UMOV UR6, UR22 ;  /* 0x0000001600067c82 */ /* 0x000fc60008000000 */
[----:B------:R2:W-:Y:S02]  /*3a10*/  UTMASTG.2D [UR8], [UR34], desc[URZ] ;  /* 0x0000ff08220073b5 */ /* 0x0005e40008009000 */
[----:B------:R2:W-:Y:S01]  /*3a20*/  UTMASTG.2D [UR4], [UR32], desc[URZ] ;  /* 0x0000ff04200073b5 */ /* 0x0005e20008009000 */
[----:B------:R0:W-:Y:S01]  /*3a30*/  UTMACMDFLUSH ;  /* 0x00000000000079b7 */ /* 0x0001e20000000000 */
[----:B--2---:R-:W-:-:S04]  /*3a40*/  DEPBAR.LE SB0, 0x3 ;  /* 0x000080c00000791a */ /* 0x004fc80000000000 */
.L_x_37:
[----:B------:R-:W-:Y:S01]  /*3a50*/  UIADD3 UR30, UPT, UPT, UR29, UR30, URZ ;  /* 0x0000001e1d1e7290 */ /* 0x000fe2000fffe0ff */
[----:B------:R-:W-:Y:S01]  /*3a60*/  BAR.SYNC.DEFER_BLOCKING 0x1, 0x80 ;  /* 0x0042000000007b1d */ /* 0x000fe20000010000 */
[----:B------:R-:W-:Y:S01]  /*3a70*/  ELECT P0, URZ, PT ;  /* 0x0000000000ff782f */ /* 0x000fe20003800000 */
[----:B------:R-:W-:Y:S01]  /*3a80*/  VIADD R2, R2, 0x1 ;  /* 0x0000000102027836 */ /* 0x000fe20000000000 */
[----:B------:R-:W-:Y:S02]  /*3a90*/  UIMAD.WIDE.U32 UR8, UR30, UR25, URZ ;  /* 0x000000191e0872a5 */ /* 0x000fe4000f8e00ff */
[----:B------:R-:W-:Y:S02]  /*3aa0*/  UISETP.GE.AND UP0, UPT, UR30, 0x400, UPT ;  /* 0x000004001e00788c */ /* 0x000fe4000bf06270 */
[----:B------:R-:W-:Y:S02]  /*3ab0*/  UIADD3 UR5, UPT, UPT, UR30, -UR9, URZ ;  /* 0x800000091e057290 */ /* 0x000fe4000fffe0ff */
[----:B------:R-:W-:-:S02]  /*3ac0*/  UIADD3 UR28, UPT, UPT, UR28, 0x1, URZ ;  /* 0x000000011c1c7890 */ /* 0x000fc4000fffe0ff */
[----:B------:R-:W-:-:S04]  /*3ad0*/  USHF.R.U32.HI UR5, URZ, UR17, UR5 ;  /* 0x00000011ff057299 */ /* 0x000fc80008011605 */
[----:B------:R-:W-:-:S04]  /*3ae0*/  UIADD3 UR5, UPT, UPT, UR9, UR5, URZ ;  /* 0x0000000509057290 */ /* 0x000fc8000fffe0ff */
[----:B------:R-:W-:-:S04]  /*3af0*/  USHF.R.U32.HI UR8, URZ, UR16, UR5 ;  /* 0x00000010ff087299 */ /* 0x000fc80008011605 */
[----:B------:R-:W-:Y:S01]  /*3b00*/  UIADD3 UR8, UPT, UPT, -UR8, URZ, URZ ;  /* 0x000000ff08087290 */ /* 0x000fe2000fffe1ff */
[----:B------:R2:W-:Y:S01]  /*3b10*/  @P0 SYNCS.ARRIVE.TRANS64.ART0 RZ, [R3+URZ+0x80], R0 ;  /* 0x0000800003ff09a7 */ /* 0x0005e200085000ff */
[C---:B------:R-:W-:Y:S02]  /*3b20*/  ISETP.NE.AND P0, PT, R2.reuse, 0x2, PT ;  /* 0x000000020200780c */ /* 0x040fe40003f05270 */
[----:B------:R-:W-:Y:S02]  /*3b30*/  UIMAD UR8, UR24, UR8, UR30 ;  /* 0x00000008180872a4 */ /* 0x000fe4000f8e021e */
[----:B------:R-:W-:Y:S02]  /*3b40*/  SEL R2, R2, RZ, P0 ;  /* 0x000000ff02027207 */ /* 0x000fe40000000000 */
[----:B------:R-:W-:-:S07]  /*3b50*/  UIMAD.WIDE.U32 UR20, UR8, UR11, URZ ;  /* 0x0000000b081472a5 */ /* 0x000fce000f8e00ff */
[----:B------:R-:W-:Y:S02]  /*3b60*/  UMOV UR9, UR21 ;  /* 0x0000001500097c82 */ /* 0x000fe40008000000 */
[----:B------:R-:W-:-:S04]  /*3b70*/  UIADD3 UR5, UPT, UPT, UR8, -UR9, URZ ;  /* 0x8000000908057290 */ /* 0x000fc8000fffe0ff */
[----:B------:R-:W-:-:S04]  /*3b80*/  USHF.R.U32.HI UR5, URZ, UR15, UR5 ;  /* 0x0000000fff057299 */ /* 0x000fc80008011605 */
[----:B------:R-:W-:Y:S01]  /*3b90*/  UIADD3 UR5, UPT, UPT, UR9, UR5, URZ ;  /* 0x0000000509057290 */ /* 0x000fe2000fffe0ff */
[----:B--2---:R-:W-:-:S03]  /*3ba0*/  SEL R3, RZ, 0x1, P0 ;  /* 0x00000001ff037807 */ /* 0x004fc60000000000 */
[----:B------:R-:W-:Y:S01]  /*3bb0*/  USHF.R.U32.HI UR6, URZ, UR14, UR5 ;  /* 0x0000000eff067299 */ /* 0x000fe20008011605 */
[----:B------:R-:W-:-:S03]  /*3bc0*/  LOP3.LUT R60, R60, R3, RZ, 0x3c, !PT ;  /* 0x000000033c3c7212 */ /* 0x000fc600078e3cff */
[----:B------:R-:W-:Y:S02]  /*3bd0*/  UIMAD.WIDE.U32 UR20, UR6, UR19, URZ ;  /* 0x00000013061472a5 */ /* 0x000fe4000f8e00ff */
[----:B------:R-:W-:-:S04]  /*3be0*/  UIADD3 UR22, UPT, UPT, -UR6, URZ, URZ ;  /* 0x000000ff06167290 */ /* 0x000fc8000fffe1ff */
[----:B------:R-:W-:Y:S01]  /*3bf0*/  UIMAD UR22, UR7, UR22, UR8 ;  /* 0x00000016071672a4 */ /* 0x000fe2000f8e0208 */
[----:B------:R-:W-:Y:S02]  /*3c00*/  UMOV UR9, UR21 ;  /* 0x0000001500097c82 */ /* 0x000fe40008000000 */
[----:B------:R-:W-:-:S04]  /*3c10*/  UIADD3 UR5, UPT, UPT, UR6, -UR9, URZ ;  /* 0x8000000906057290 */ /* 0x000fc8000fffe0ff */
[----:B------:R-:W-:-:S04]  /*3c20*/  USHF.R.U32.HI UR5, URZ, UR13, UR5 ;  /* 0x0000000dff057299 */ /* 0x000fc80008011605 */
[----:B------:R-:W-:-:S04]  /*3c30*/  UIADD3 UR5, UPT, UPT, UR9, UR5, URZ ;  /* 0x0000000509057290 */ /* 0x000fc8000fffe0ff */
[----:B------:R-:W-:-:S04]  /*3c40*/  USHF.R.U32.HI UR5, URZ, UR12, UR5 ;  /* 0x0000000cff057299 */ /* 0x000fc80008011605 */
[----:B------:R-:W-:-:S04]  /*3c50*/  UIADD3 UR5, UPT, UPT, -UR5, URZ, URZ ;  /* 0x000000ff05057290 */ /* 0x000fc8000fffe1ff */
[----:B------:R-:W-:Y:S01]  /*3c60*/  UIMAD UR5, UR18, UR5, UR6 ;  /* 0x00000005120572a4 */ /* 0x000fe2000f8e0206 */
[----:B------:R-:W-:Y:S11]  /*3c70*/  BRA.U !UP0, `(.L_x_38) ;  /* 0xffffffe508607547 */ /* 0x000ff6000b83ffff */
.L_x_35:
[----:B------:R-:W-:-:S13]  /*3c80*/  ISETP.NE.AND P0, PT, R69, RZ, PT ;  /* 0x000000ff4500720c */ /* 0x000fda0003f05270 */
[----:B------:R-:W-:Y:S05]  /*3c90*/  @P0 BRA `(.L_x_39) ;  /* 0x00000000001c0947 */ /* 0x000fea0003800000 */
[----:B------:R-:W2:Y:S01]  /*3ca0*/  S2UR UR4, SR_CgaCtaId ;  /* 0x00000000000479c3 */ /* 0x000ea20000008800 */
[----:B------:R-:W-:Y:S01]  /*3cb0*/  ELECT P1, URZ, PT ;  /* 0x0000000000ff782f */ /* 0x000fe20003820000 */
[----:B------:R-:W-:Y:S01]  /*3cc0*/  HFMA2 R0, -RZ, RZ, 0, 5.9604644775390625e-08 ;  /* 0x00000001ff007431 */ /* 0x000fe200000001ff */
[----:B------:R-:W-:-:S05]  /*3cd0*/  UMOV UR5, 0x40 ;  /* 0x0000004000057882 */ /* 0x000fca0000000000 */
[----:B------:R-:W-:Y:S01]  /*3ce0*/  UVIRTCOUNT.DEALLOC.SMPOOL 0x80 ;  /* 0x000000800000784c */ /* 0x000fe20000000000 */
[----:B--2---:R-:W-:-:S09]  /*3cf0*/  ULEA UR4, UR4, UR5, 0x18 ;  /* 0x0000000504047291 */ /* 0x004fd2000f8ec0ff */
[----:B------:R2:W-:Y:S03]  /*3d00*/  @P1 STS.U8 [UR4], R0 ;  /* 0x00000000ff001988 */ /* 0x0005e60008000004 */
.L_x_39:
[----:B------:R-:W-:Y:S06]  /*3d10*/  BAR.SYNC.DEFER_BLOCKING 0x1, 0x80 ;  /* 0x0042000000007b1d */ /* 0x000fec0000010000 */
[----:B------:R-:W-:Y:S05]  /*3d20*/  @P0 BRA `(.L_x_40) ;  /* 0x0000000000a00947 */ /* 0x000fea0003800000 */
[----:B------:R-:W3:Y:S01]  /*3d30*/  S2UR UR5, SR_CgaCtaId ;  /* 0x00000000000579c3 */ /* 0x000ee20000008800 */
[----:B------:R-:W-:Y:S01]  /*3d40*/  NOP ;  /* 0x0000000000007918 */ /* 0x000fe20000000000 */
[----:B------:R-:W-:Y:S01]  /*3d50*/  UMOV UR4, 0x50 ;  /* 0x0000005000047882 */ /* 0x000fe20000000000 */
[----:B-1----:R-:W-:Y:S01]  /*3d60*/  LOP3.LUT R4, R67, 0xffff, RZ, 0xc0, !PT ;  /* 0x0000ffff43047812 */ /* 0x002fe200078ec0ff */
[----:B------:R-:W-:Y:S02]  /*3d70*/  IMAD.MOV.U32 R3, RZ, RZ, 0xf ;  /* 0x0000000fff037424 */ /* 0x000fe400078e00ff */
[----:B------:R-:W-:Y:S01]  /*3d80*/  IMAD.MOV.U32 R2, RZ, RZ, 0x1 ;  /* 0x00000001ff027424 */ /* 0x000fe200078e00ff */
[----:B------:R-:W-:-:S04]  /*3d90*/  SHF.R.U32.HI R4, RZ, 0x5, R4 ;  /* 0x00000005ff047819 */ /* 0x000fc80000011604 */
[----:B------:R-:W-:Y:S01]  /*3da0*/  SHF.L.U32 R3, R3, R4, RZ ;  /* 0x0000000403037219 */ /* 0x000fe200000006ff */
[----:B------:R-:W-:-:S05]  /*3db0*/  VIADD R5, R4, 0x10 ;  /* 0x0000001004057836 */ /* 0x000fca0000000000 */
[----:B------:R-:W-:Y:S01]  /*3dc0*/  SHF.L.U32 R2, R2, R5, RZ ;  /* 0x0000000502027219 */ /* 0x000fe200000006ff */
[----:B---3--:R-:W-:-:S03]  /*3dd0*/  ULEA UR5, UR5, UR4, 0x18 ;  /* 0x0000000405057291 */ /* 0x008fc6000f8ec0ff */
[----:B------:R-:W-:-:S04]  /*3de0*/  LOP3.LUT R5, R2, R3, RZ, 0xfc, !PT ;  /* 0x0000000302057212 */ /* 0x000fc800078efcff */
[C---:B------:R-:W-:Y:S02]  /*3df0*/  LOP3.LUT R3, R5.reuse, 0xffff, RZ, 0xc0, !PT ;  /* 0x0000ffff05037812 */ /* 0x040fe400078ec0ff */
[----:B--2---:R-:W1:Y:S02]  /*3e00*/  LDS R0, [UR5] ;  /* 0x00000005ff007984 */ /* 0x004e640008000800 */
[----:B-1----:R-:W-:-:S04]  /*3e10*/  LOP3.LUT R2, R5, 0xffff, R0, 0x80, !PT ;  /* 0x0000ffff05027812 */ /* 0x002fc800078e8000 */
[----:B------:R-:W-:-:S13]  /*3e20*/  ISETP.NE.AND P0, PT, R2, R3, PT ;  /* 0x000000030200720c */ /* 0x000fda0003f05270 */
[----:B------:R-:W-:Y:S05]  /*3e30*/  @P0 BRA `(.L_x_41) ;  /* 0x0000000000500947 */ /* 0x000fea0003800000 */
[----:B------:R-:W-:Y:S02]  /*3e40*/  SHF.R.U32.HI R0, RZ, 0x10, R0 ;  /* 0x00000010ff007819 */ /* 0x000fe40000011600 */
[----:B------:R-:W-:-:S04]  /*3e50*/  SHF.R.U32.HI R3, RZ, 0x10, R5 ;  /* 0x00000010ff037819 */ /* 0x000fc80000011605 */
[----:B------:R-:W-:-:S04]  /*3e60*/  LOP3.LUT R0, R0, R3, RZ, 0xc0, !PT ;  /* 0x0000000300007212 */ /* 0x000fc800078ec0ff */
[----:B------:R-:W-:-:S13]  /*3e70*/  ISETP.NE.AND P0, PT, R0, R3, PT ;  /* 0x000000030000720c */ /* 0x000fda0003f05270 */
[----:B------:R-:W-:Y:S05]  /*3e80*/  @P0 BRA `(.L_x_42) ;  /* 0x0000000000300947 */ /* 0x000fea0003800000 */
[----:B------:R-:W-:Y:S01]  /*3e90*/  R2UR UR7, R5 ;  /* 0x00000000050772ca */ /* 0x000fe200000e0000 */
[----:B------:R-:W1:Y:S01]  /*3ea0*/  S2R R2, SR_LANEID ;  /* 0x0000000000027919 */ /* 0x000e620000000000 */
[----:B------:R-:W-:Y:S02]  /*3eb0*/  VOTEU.ANY UR6, UPT, PT ;  /* 0x0000000000067886 */ /* 0x000fe400038e0100 */
[----:B------:R-:W-:-:S09]  /*3ec0*/  UFLO.U32 UR6, UR6 ;  /* 0x00000006000672bd */ /* 0x000fd200080e0000 */
[----:B------:R-:W-:-:S06]  /*3ed0*/  ULOP3.LUT UR7, URZ, UR7, URZ, 0x33, !UPT ;  /* 0x00000007ff077292 */ /* 0x000fcc000f8e33ff */
[----:B------:R-:W-:-:S04]  /*3ee0*/  IMAD.U32 R0, RZ, RZ, UR7 ;  /* 0x00000007ff007e24 */ /* 0x000fc8000f8e00ff */
[----:B------:R-:W2:Y:S02]  /*3ef0*/  REDUX UR4, R0 ;  /* 0x00000000000473c4 */ /* 0x000ea40000000000 */
[----:B------:R3:W-:Y:S01]  /*3f00*/  UTCATOMSWS.AND URZ, UR7 ;  /* 0x0000000700ff79e3 */ /* 0x0007e20008000000 */
[----:B-1----:R-:W-:Y:S01]  /*3f10*/  ISETP.EQ.U32.AND P0, PT, R2, UR6, PT ;  /* 0x0000000602007c0c */ /* 0x002fe2000bf02070 */
[----:B--2---:R-:W-:-:S12]  /*3f20*/  IMAD.U32 R2, RZ, RZ, UR4 ;  /* 0x00000004ff027e24 */ /* 0x004fd8000f8e00ff */
[----:B------:R3:W-:Y:S01]  /*3f30*/  @P0 ATOMS.AND RZ, [UR5], R2 ;  /* 0x00000002ffff098c */ /* 0x0007e2000a800005 */
[----:B------:R-:W-:Y:S05]  /*3f40*/  BRA `(.L_x_43) ;  /* 0x0000000000147947 */ /* 0x000fea0003800000 */
.L_x_42:
[----:B------:R-:W-:Y:S02]  /*3f50*/  MOV R2, 0x3f70 ;  /* 0x00003f7000027802 */ /* 0x000fe40000000f00 */
[----:B------:R-:W-:Y:S05]  /*3f60*/  CALL.REL.NOINC `($__internal_0_$__cuda_sm10x_tcgen05_guardrail_trap_col_being_dealloced_not_returned_by_alloc) ;  /* 0x0000000000c87944 */ /* 0x000fea0003c00000 */
[----:B------:R-:W-:Y:S05]  /*3f70*/  BRA `(.L_x_43) ;  /* 0x0000000000087947 */ /* 0x000fea0003800000 */
.L_x_41:
[----:B------:R-:W-:Y:S02]  /*3f80*/  MOV R2, 0x3fa0 ;  /* 0x00003fa000027802 */ /* 0x000fe40000000f00 */
[----:B------:R-:W-:Y:S05]  /*3f90*/  CALL.REL.NOINC `($__internal_2_$__cuda_sm10x_tcgen05_guardrail_trap_unallocated_columns_being_dealloced) ;  /* 0x0000000000d47944 */ /* 0x000fea0003c00000 */
.L_x_43:
[----:B------:R-:W-:Y:S01]  /*3fa0*/  NOP ;  /* 0x0000000000007918 */ /* 0x000fe20000000000 */
.L_x_40:
[----:B------:R-:W-:-:S04]  /*3fb0*/  DEPBAR.LE SB0, 0x0 ;  /* 0x000080000000791a */ /* 0x000fc80000000000 */
[----:B---3--:R-:W-:Y:S05]  /*3fc0*/  EXIT ;  /* 0x000000000000794d */ /* 0x008fea0003800000 */
.L_x_18:
[----:B------:R-:W-:Y:S02]  /*3fd0*/  MOV R4, UR23 ;  /* 0x0000001700047c02 */ /* 0x000fe40008000f00 */
[----:B------:R-:W-:Y:S02]  /*3fe0*/  MOV R5, UR23 ;  /* 0x0000001700057c02 */ /* 0x000fe40008000f00 */
[----:B------:R-:W-:-:S07]  /*3ff0*/  MOV R2, UR9 ;  /* 0x0000000900027c02 */ /* 0x000fce0008000f00 */
.L_x_44:
[----:B-1----:R1:W2:Y:S02]  /*4000*/  SYNCS.PHASECHK.TRANS64.TRYWAIT P0, [R2+URZ+0x38], R5 ;  /* 0x00003805020075a7 */ /* 0x0022a400080011ff */
[----:B--2---:R-:W-:Y:S05]  /*4010*/  @!P0 NANOSLEEP.SYNCS 0x989680 ;  /* 0x009896800000895d */ /* 0x004fea0003900000 */
[----:B------:R-:W2:Y:S02]  /*4020*/  @!P0 SYNCS.PHASECHK.TRANS64 P0, [R2+URZ+0x38], R5 ;  /* 0x00003805020085a7 */ /* 0x000ea400080010ff */
[----:B--2---:R-:W-:Y:S05]  /*4030*/  @!P0 BRA `(.L_x_44) ;  /* 0xfffffffc00f08947 */ /* 0x004fea000383ffff */
[----:B------:R-:W-:Y:S05]  /*4040*/  BRA `(.L_x_17) ;  /* 0xffffffc800e47947 */ /* 0x000fea000383ffff */
.L_x_21:
[----:B------:R-:W-:Y:S02]  /*4050*/  MOV R4, UR6 ;  /* 0x0000000600047c02 */ /* 0x000fe40008000f00 */
[----:B------:R-:W-:Y:S02]  /*4060*/  MOV R5, UR6 ;  /* 0x0000000600057c02 */ /* 0x000fe40008000f00 */
[----:B------:R-:W-:-:S07]  /*4070*/  MOV R2, UR5 ;  /* 0x0000000500027c02 */ /* 0x000fce0008000f00 */
.L_x_45:
[----:B-1----:R1:W5:Y:S02]  /*4080*/  SYNCS.PHASECHK.TRANS64.TRYWAIT P0, [R2+URZ+0x38], R5 ;  /* 0x00003805020075a7 */ /* 0x00236400080011ff */
[----:B-----5:R-:W-:Y:S05]  /*4090*/  @!P0 NANOSLEEP.SYNCS 0x989680 ;  /* 0x009896800000895d */ /* 0x020fea0003900000 */
[----:B------:R-:W5:Y:S02]  /*40a0*/  @!P0 SYNCS.PHASECHK.TRANS64 P0, [R2+URZ+0x38], R5 ;  /* 0x00003805020085a7 */ /* 0x000f6400080010ff */
[----:B-----5:R-:W-:Y:S05]  /*40b0*/  @!P0 BRA `(.L_x_45) ;  /* 0xfffffffc00f08947 */ /* 0x020fea000383ffff */
[----:B------:R-:W-:Y:S05]  /*40c0*/  BRA `(.L_x_46) ;  /* 0xffffffd000007947 */ /* 0x000fea000383ffff */
.L_x_24:
[----:B------:R-:W-:Y:S02]  /*40d0*/  MOV R2, UR7 ;  /* 0x0000000700027c02 */ /* 0x000fe40008000f00 */
[-C--:B------:R-:W-:Y:S02]  /*40e0*/  MOV R6, R3.reuse ;  /* 0x0000000300067202 */ /* 0x080fe40000000f00 */
[----:B------:R-:W-:-:S07]  /*40f0*/  MOV R7, R3 ;  /* 0x0000000300077202 */ /* 0x000fce0000000f00 */
.L_x_47:
[----:B-1----:R1:W4:Y:S02]  /*4100*/  SYNCS.PHASECHK.TRANS64.TRYWAIT P0, [R2+URZ+0x80], R7 ;  /* 0x00008007020075a7 */ /* 0x00232400080011ff */
[----:B----4-:R-:W-:Y:S05]  /*4110*/  @!P0 NANOSLEEP.SYNCS 0x989680 ;  /* 0x009896800000895d */ /* 0x010fea0003900000 */
[----:B------:R-:W4:Y:S02]  /*4120*/  @!P0 SYNCS.PHASECHK.TRANS64 P0, [R2+URZ+0x80], R7 ;  /* 0x00008007020085a7 */ /* 0x000f2400080010ff */
[----:B----4-:R-:W-:Y:S05]  /*4130*/  @!P0 BRA `(.L_x_47) ;  /* 0xfffffffc00f08947 */ /* 0x010fea000383ffff */
[----:B------:R-:W-:Y:S05]  /*4140*/  BRA `(.L_x_48) ;  /* 0xffffffd000d07947 */ /* 0x000fea000383ffff */
.L_x_26:
[----:B------:R-:W-:Y:S02]  /*4150*/  MOV R6, UR20 ;  /* 0x0000001400067c02 */ /* 0x000fe40008000f00 */
[----:B------:R-:W-:Y:S02]  /*4160*/  MOV R7, UR20 ;  /* 0x0000001400077c02 */ /* 0x000fe40008000f00 */
[----:B------:R-:W-:Y:S07]  /*4170*/  MOV R2, UR5 ;  /* 0x0000000500027c02 */ /* 0x000fee0008000f00 */
.L_x_49:
[----:B-1----:R1:W4:Y:S02]  /*4180*/  SYNCS.PHASECHK.TRANS64.TRYWAIT P0, [R2+URZ], R7 ;  /* 0x00000007020075a7 */ /* 0x00232400080011ff */
[----:B----4-:R-:W-:Y:S05]  /*4190*/  @!P0 NANOSLEEP.SYNCS 0x989680 ;  /* 0x009896800000895d */ /* 0x010fea0003900000 */
[----:B------:R-:W4:Y:S02]  /*41a0*/  @!P0 SYNCS.PHASECHK.TRANS64 P0, [R2+URZ], R7 ;  /* 0x00000007020085a7 */ /* 0x000f2400080010ff */
[----:B----4-:R-:W-:Y:S05]  /*41b0*/  @!P0 BRA `(.L_x_49) ;  /* 0xfffffffc00f08947 */ /* 0x010fea000383ffff */
[----:B------:R-:W-:Y:S05]  /*41c0*/  BRA `(.L_x_25) ;  /* 0xffffffd400187947 */ /* 0x000fea000383ffff */
.L_x_29:
[----:B------:R-:W-:-:S07]  /*41d0*/  MOV R5, R4 ;  /* 0x0000000400057202 */ /* 0x000fce0000000f00 */
.L_x_50:
[----:B-1----:R1:W4:Y:S02]  /*41e0*/  SYNCS.PHASECHK.TRANS64.TRYWAIT P0, [R2+URZ+0x80], R5 ;  /* 0x00008005020075a7 */ /* 0x00232400080011ff */
[----:B----4-:R-:W-:Y:S05]  /*41f0*/  @!P0 NANOSLEEP.SYNCS 0x989680 ;  /* 0x009896800000895d */ /* 0x010fea0003900000 */
[----:B------:R-:W4:Y:S02]  /*4200*/  @!P0 SYNCS.PHASECHK.TRANS64 P0, [R2+URZ+0x80], R5 ;  /* 0x00008005020085a7 */ /* 0x000f2400080010ff */
[----:B----4-:R-:W-:Y:S05]  /*4210*/  @!P0 BRA `(.L_x_50) ;  /* 0xfffffffc00f08947 */ /* 0x010fea000383ffff */
[----:B------:R-:W-:Y:S05]  /*4220*/  BRA `(.L_x_22) ;  /* 0xffffffd400bc7947 */ /* 0x000fea000383ffff */
.L_x_36:
[----:B------:R-:W-:-:S07]  /*4230*/  MOV R7, R6 ;  /* 0x0000000600077202 */ /* 0x000fce0000000f00 */
.L_x_51:
[----:B-1----:R1:W2:Y:S02]  /*4240*/  SYNCS.PHASECHK.TRANS64.TRYWAIT P0, [R3+URZ+0x70], R7 ;  /* 0x00007007030075a7 */ /* 0x0022a400080011ff */
[----:B--2---:R-:W-:Y:S05]  /*4250*/  @!P0 NANOSLEEP.SYNCS 0x989680 ;  /* 0x009896800000895d */ /* 0x004fea0003900000 */
[----:B------:R-:W2:Y:S02]  /*4260*/  @!P0 SYNCS.PHASECHK.TRANS64 P0, [R3+URZ+0x70], R7 ;  /* 0x00007007030085a7 */ /* 0x000ea400080010ff */
[----:B--2---:R-:W-:Y:S05]  /*4270*/  @!P0 BRA `(.L_x_51) ;  /* 0xfffffffc00f08947 */ /* 0x004fea000383ffff */
[----:B------:R-:W-:Y:S05]  /*4280*/  BRA `(.L_x_52) ;  /* 0xffffffdc00f47947 */ /* 0x000fea000383ffff */
        .weak           $__internal_0_$__cuda_sm10x_tcgen05_guardrail_trap_col_being_dealloced_not_returned_by_alloc
        .type           $__internal_0_$__cuda_sm10x_tcgen05_guardrail_trap_col_being_dealloced_not_returned_by_alloc,@function
        .size           $__internal_0_$__cuda_sm10x_tcgen05_guardrail_trap_col_being_dealloced_not_returned_by_alloc,($__internal_1_$__cuda_sm10x_tcgen05_guardrail_trap_phase_invalid_during_alloc - $__internal_0_$__cuda_sm10x_tcgen05_guardrail_trap_col_being_dealloced_not_returned_by_alloc)
$__internal_0_$__cuda_sm10x_tcgen05_guardrail_trap_col_being_dealloced_not_returned_by_alloc:
[----:B------:R-:W-:Y:S05]  /*4290*/  BPT.TRAP 0x1 ;  /* 0x000000040000795c */ /* 0x000fea0000300000 */
[----:B------:R-:W-:-:S04]  /*42a0*/  HFMA2 R3, -RZ, RZ, 0, 0 ;  /* 0x00000000ff037431 */ /* 0x000fc800000001ff */
[----:B------:R-:W-:Y:S05]  /*42b0*/  RET.REL.NODEC R2 `(kernel_cutlass_kernel_cudnngemm_swigludense_gemm_persistent_swigluPersistentDenseGemmKernel_object_at__TiledMMA_ThrLayoutVMNK11110000_PermutationMNK____MMAAtom_ThrID10_ShapeMNK6412816_TVL_0) ;  /* 0xffffffbc02507950 */ /* 0x000fea0003c3ffff */
        .weak           $__internal_1_$__cuda_sm10x_tcgen05_guardrail_trap_phase_invalid_during_alloc
        .type           $__internal_1_$__cuda_sm10x_tcgen05_guardrail_trap_phase_invalid_during_alloc,@function
        .size           $__internal_1_$__cuda_sm10x_tcgen05_guardrail_trap_phase_invalid_during_alloc,($__internal_2_$__cuda_sm10x_tcgen05_guardrail_trap_unallocated_columns_being_dealloced - $__internal_1_$__cuda_sm10x_tcgen05_guardrail_trap_phase_invalid_during_alloc)
$__internal_1_$__cuda_sm10x_tcgen05_guardrail_trap_phase_invalid_during_alloc:
[----:B------:R-:W-:Y:S05]  /*42c0*/  BPT.TRAP 0x1 ;  /* 0x000000040000795c */ /* 0x000fea0000300000 */
[----:B------:R-:W-:-:S04]  /*42d0*/  MOV R3, 0x0 ;  /* 0x0000000000037802 */ /* 0x000fc80000000f00 */
[----:B------:R-:W-:Y:S05]  /*42e0*/  RET.REL.NODEC R2 `(kernel_cutlass_kernel_cudnngemm_swigludense_gemm_persistent_swigluPersistentDenseGemmKernel_object_at__TiledMMA_ThrLayoutVMNK11110000_PermutationMNK____MMAAtom_ThrID10_ShapeMNK6412816_TVL_0) ;  /* 0xffffffbc02447950 */ /* 0x000fea0003c3ffff */
        .weak           $__internal_2_$__cuda_sm10x_tcgen05_guardrail_trap_unallocated_columns_being_dealloced
        .type           $__internal_2_$__cuda_sm10x_tcgen05_guardrail_trap_unallocated_columns_being_dealloced,@function
        .size           $__internal_2_$__cuda_sm10x_tcgen05_guardrail_trap_unallocated_columns_being_dealloced,(.L_x_56 - $__internal_2_$__cuda_sm10x_tcgen05_guardrail_trap_unallocated_columns_being_dealloced)
$__internal_2_$__cuda_sm10x_tcgen05_guardrail_trap_unallocated_columns_being_dealloced:
[----:B------:R-:W-:Y:S05]  /*42f0*/  BPT.TRAP 0x1 ;  /* 0x000000040000795c */ /* 0x000fea0000300000 */
[----:B------:R-:W-:-:S04]  /*4300*/  HFMA2 R3, -RZ, RZ, 0, 0 ;  /* 0x00000000ff037431 */ /* 0x000fc800000001ff */
[----:B------:R-:W-:Y:S05]  /*4310*/  RET.REL.NODEC R2 `(kernel_cutlass_kernel_cudnngemm_swigludense_gemm_persistent_swigluPersistentDenseGemmKernel_object_at__TiledMMA_ThrLayoutVMNK11110000_PermutationMNK____MMAAtom_ThrID10_ShapeMNK6412816_TVL_0) ;  /* 0xffffffbc02387950 */ /* 0x000fea0003c3ffff */
.L_x_53:
[----:B------:R-:W-:-:S00]  /*4320*/  BRA `(.L_x_53) ;  /* 0xfffffffc00fc7947 */ /* 0x000fc0000383ffff */
[----:B------:R-:W-:-:S00]  /*4330*/  NOP ;  /* 0x0000000000007918 */ /* 0x000fc00000000000 */
        /* <DEDUP_REMOVED lines=12> */
.L_x_56:


//--------------------- .nv.shared.kernel_cutlass_kernel_cudnngemm_swigludense_gemm_persistent_swigluPersistentDenseGemmKernel_object_at__TiledMMA_ThrLayoutVMNK11110000_PermutationMNK____MMAAtom_ThrID10_ShapeMNK6412816_TVL_0 --------------------------
	.section	.nv.shared.kernel_cutlass_kernel_cudnngemm_swigludense_gemm_persistent_swigluPersistentDenseGemmKernel_object_at__TiledMMA_ThrLayoutVMNK11110000_PermutationMNK____MMAAtom_ThrID10_ShapeMNK6412816_TVL_0,"aw",@nobits
	.sectionflags	@""
	.align	1024
	.zero		1024


//--------------------- .nv.shared.reserved.0     --------------------------
	.section	.nv.shared.reserved.0,"aw",@nobits
	.align	8
	.weak		__nv_reservedSMEM_offset_0_alias
	.size		__nv_reservedSMEM_offset_0_alias, 0, 64
	.other		__nv_reservedSMEM_offset_0_alias,@"STO_CUDA_RESERVED_SHARED STV_DEFAULT"
__nv_reservedSMEM_offset_0_alias:
	.zero		0
.nv.shared.reserved.0:
	.zero		64
	.weak		__nv_reservedSMEM_allocation_phase
	.type		__nv_reservedSMEM_allocation_phase,@object
	.size		__nv_reservedSMEM_allocation_phase,(.L_0 - __nv_reservedSMEM_allocation_phase)
__nv_reservedSMEM_allocation_phase:
	.zero		1
.L_0:
	.zero		7
	.weak		__nv_reservedSMEM_devtool_atexit_pc
	.type		__nv_reservedSMEM_devtool_atexit_pc,@object
	.size		__nv_reservedSMEM_devtool_atexit_pc,(__nv_reservedSMEM_allocation_mask - __nv_reservedSMEM_devtool_atexit_pc)
__nv_reservedSMEM_devtool_atexit_pc:
	.zero		8
	.weak		__nv_reservedSMEM_allocation_mask
	.type		__nv_reservedSMEM_allocation_mask,@object
	.size		__nv_reservedSMEM_allocation_mask,(.L_2 - __nv_reservedSMEM_allocation_mask)
__nv_reservedSMEM_allocation_mask:
	.zero		4
.L_2:


//--------------------- .nv.constant0.kernel_cutlass_kernel_cudnngemm_swigludense_gemm_persistent_swigluPersistentDenseGemmKernel_object_at__TiledMMA_ThrLayoutVMNK11110000_PermutationMNK____MMAAtom_ThrID10_ShapeMNK6412816_TVL_0 --------------------------
	.section	.nv.constant0.kernel_cutlass_kernel_cudnngemm_swigludense_gemm_persistent_swigluPersistentDenseGemmKernel_object_at__TiledMMA_ThrLayoutVMNK11110000_PermutationMNK____MMAAtom_ThrID10_ShapeMNK6412816_TVL_0,"a",@progbits
	.sectionflags	@""
	.align	4
.nv.constant0.kernel_cutlass_kernel_cudnngemm_swigludense_gemm_persistent_swigluPersistentDenseGemmKernel_object_at__TiledMMA_ThrLayoutVMNK11110000_PermutationMNK____MMAAtom_ThrID10_ShapeMNK6412816_TVL_0:
	.zero		1512


//--------------------- SYMBOLS --------------------------

	.type		.nv.reservedSmem.offset0,@object
	.size		.nv.reservedSmem.offset0,0x4
	.type		.nv.reservedSmem.cap,@object
	.size		.nv.reservedSmem.cap,0x4
